def attn_fwd(
    Q,
    K,
    V,
    Out,
    Lse,
    sm_scale,
    stride_qz,
    stride_qh,
    stride_qm,
    stride_qk,
    stride_kz,
    stride_kh,
    stride_kn,
    stride_kk,
    stride_vz,
    stride_vh,
    stride_vn,
    stride_vk,
    stride_oz,
    stride_oh,
    stride_om,
    stride_ok,
    seqlen_q,
    seqlen_k,
    BLOCK_M: tl.constexpr,
    BLOCK_N: tl.constexpr,
    HEAD_DIM: tl.constexpr,
    CAUSAL: tl.constexpr,
):
    start_m = tl.program_id(0)
    off_hz = tl.program_id(1)
    q_off = off_hz * stride_qh
    k_off = off_hz * stride_kh
    v_off = off_hz * stride_vh
    offs_m = start_m * BLOCK_M + tl.arange(0, BLOCK_M)
    offs_d = tl.arange(0, HEAD_DIM)
    offs_n = tl.arange(0, BLOCK_N)
    q_ptrs = Q + q_off + offs_m[:, None] * stride_qm + offs_d[None, :] * stride_qk
    k_ptrs = K + k_off + offs_d[:, None] * stride_kk + offs_n[None, :] * stride_kn
    v_ptrs = V + v_off + offs_n[:, None] * stride_vn + offs_d[None, :] * stride_vk
    m_i = tl.full([BLOCK_M], float("-inf"), dtype=tl.float32)
    l_i = tl.zeros([BLOCK_M], dtype=tl.float32) + 1.0
    acc = tl.zeros([BLOCK_M, HEAD_DIM], dtype=tl.float32)
    q = tl.load(q_ptrs)
    acc, l_i, m_i = _attn_fwd_inner(
        acc,
        l_i,
        m_i,
        q,
        k_ptrs,
        v_ptrs,
        sm_scale,
        stride_kn,
        stride_vn,
        start_m,
        seqlen_k,
        BLOCK_M,
        BLOCK_N,
        HEAD_DIM,
        CAUSAL,
    )
    acc = acc / l_i[:, None]
    lse = m_i + tl.math.log2(l_i) / 1.4426950408889634
    o_ptrs = (
        Out
        + off_hz * stride_oh
        + offs_m[:, None] * stride_om
        + offs_d[None, :] * stride_ok
    )
    tl.store(o_ptrs, acc.to(Out.dtype.element_ty))
    tl.store(Lse + off_hz * seqlen_q + offs_m, lse)

# config = {"BLOCK_M": 64, "BLOCK_N": 16, "HEAD_DIM": 128, "arch": "sm_100", "causal": true, "dtype": "fp16", "num_stages": 2, "num_warps": 4}
# arch = sm_100


// ===== COMPILED SASS (sm_100a) =====

	.target	sm_100a

	.elftype	@"ET_EXEC"


//--------------------- .note.nv.tkinfo           --------------------------
	.section	.note.nv.tkinfo,"",@"SHT_NOTE"
	.sectionflags	@"SHF_NOTE_NV_TKINFO"
	.tkinfo
        /*0018*/ 	.word	0x00000081
        /*0030*/ 	.string	""
        /*0030*/ 	.string	"ptxas-blackwell"
        /*0030*/ 	.string	"Cuda compilation tools, release 12.9, V12.9.86"
        /*0030*/ 	.string	"Build cuda_12.9.r12.9/compiler.36037853_0"
        /*0030*/ 	.string	"-v  -suppress-debug-info  -lineinfo  -arch sm_100a "



//--------------------- .note.nv.cuver            --------------------------
	.section	.note.nv.cuver,"",@"SHT_NOTE"
	.sectionflags	@"SHF_NOTE_NV_CUVER"
        /*0018*/ 	.short	0x0001
        /*001a*/ 	.short	0x0064
        /*001c*/ 	.short	0x0001
        /*001e*/ 	.short	0x0000
        /*0020*/ 	.short	0x0001
        /*0022*/ 	.short	0x0000


//--------------------- .nv.info                  --------------------------
	.section	.nv.info,"",@"SHT_CUDA_INFO"
	.align	4


	//----- nvinfo : EIATTR_REGCOUNT
	.align		4
        /*0000*/ 	.byte	0x04, 0x2f
        /*0002*/ 	.short	(.L_5 - .L_4)
	.align		4
.L_4:
        /*0004*/ 	.word	index@(attn_fwd)
        /*0008*/ 	.word	0x000000a8


	//----- nvinfo : EIATTR_FRAME_SIZE
	.align		4
.L_5:
        /*000c*/ 	.byte	0x04, 0x11
        /*000e*/ 	.short	(.L_7 - .L_6)
	.align		4
.L_6:
        /*0010*/ 	.word	index@($__internal_2_$__cuda_sm10x_tcgen05_guardrail_trap_unallocated_columns_being_dealloced)
        /*0014*/ 	.word	0x00000000


	//----- nvinfo : EIATTR_FRAME_SIZE
	.align		4
.L_7:
        /*0018*/ 	.byte	0x04, 0x11
        /*001a*/ 	.short	(.L_9 - .L_8)
	.align		4
.L_8:
        /*001c*/ 	.word	index@($__internal_1_$__cuda_sm10x_tcgen05_guardrail_trap_phase_invalid_during_alloc)
        /*0020*/ 	.word	0x00000000


	//----- nvinfo : EIATTR_FRAME_SIZE
	.align		4
.L_9:
        /*0024*/ 	.byte	0x04, 0x11
        /*0026*/ 	.short	(.L_11 - .L_10)
	.align		4
.L_10:
        /*0028*/ 	.word	index@($__internal_0_$__cuda_sm10x_tcgen05_guardrail_trap_col_being_dealloced_not_returned_by_alloc)
        /*002c*/ 	.word	0x00000000


	//----- nvinfo : EIATTR_FRAME_SIZE
	.align		4
.L_11:
        /*0030*/ 	.byte	0x04, 0x11
        /*0032*/ 	.short	(.L_13 - .L_12)
	.align		4
.L_12:
        /*0034*/ 	.word	index@(attn_fwd)
        /*0038*/ 	.word	0x00000000


	//----- nvinfo : EIATTR_MIN_STACK_SIZE
	.align		4
.L_13:
        /*003c*/ 	.byte	0x04, 0x12
        /*003e*/ 	.short	(.L_15 - .L_14)
	.align		4
.L_14:
        /*0040*/ 	.word	index@(attn_fwd)
        /*0044*/ 	.word	0x00000000
.L_15:


//--------------------- .nv.info.attn_fwd         --------------------------
	.section	.nv.info.attn_fwd,"",@"SHT_CUDA_INFO"
	.sectionflags	@""
	.align	4


	//----- nvinfo : EIATTR_CUDA_API_VERSION
	.align		4
        /*0000*/ 	.byte	0x04, 0x37
        /*0002*/ 	.short	(.L_17 - .L_16)
.L_16:
        /*0004*/ 	.word	0x00000081


	//----- nvinfo : EIATTR_KPARAM_INFO
	.align		4
.L_17:
        /*0008*/ 	.byte	0x04, 0x17
        /*000a*/ 	.short	(.L_19 - .L_18)
.L_18:
        /*000c*/ 	.word	0x00000000
        /*0010*/ 	.short	0x0019
        /*0012*/ 	.short	0x0080
        /*0014*/ 	.byte	0x00, 0xf4, 0x21, 0x00


	//----- nvinfo : EIATTR_KPARAM_INFO
	.align		4
.L_19:
        /*0018*/ 	.byte	0x04, 0x17
        /*001a*/ 	.short	(.L_21 - .L_20)
.L_20:
        /*001c*/ 	.word	0x00000000
        /*0020*/ 	.short	0x0018
        /*0022*/ 	.short	0x0078
        /*0024*/ 	.byte	0x00, 0xf4, 0x21, 0x00


	//----- nvinfo : EIATTR_KPARAM_INFO
	.align		4
.L_21:
        /*0028*/ 	.byte	0x04, 0x17
        /*002a*/ 	.short	(.L_23 - .L_22)
.L_22:
        /*002c*/ 	.word	0x00000000
        /*0030*/ 	.short	0x0017
        /*0032*/ 	.short	0x0070
        /*0034*/ 	.byte	0x00, 0xf0, 0x11, 0x00


	//----- nvinfo : EIATTR_KPARAM_INFO
	.align		4
.L_23:
        /*0038*/ 	.byte	0x04, 0x17
        /*003a*/ 	.short	(.L_25 - .L_24)
.L_24:
        /*003c*/ 	.word	0x00000000
        /*0040*/ 	.short	0x0016
        /*0042*/ 	.short	0x006c
        /*0044*/ 	.byte	0x00, 0xf0, 0x11, 0x00


	//----- nvinfo : EIATTR_KPARAM_INFO
	.align		4
.L_25:
        /*0048*/ 	.byte	0x04, 0x17
        /*004a*/ 	.short	(.L_27 - .L_26)
.L_26:
        /*004c*/ 	.word	0x00000000
        /*0050*/ 	.short	0x0015
        /*0052*/ 	.short	0x0068
        /*0054*/ 	.byte	0x00, 0xf0, 0x11, 0x00


	//----- nvinfo : EIATTR_KPARAM_INFO
	.align		4
.L_27:
        /*0058*/ 	.byte	0x04, 0x17
        /*005a*/ 	.short	(.L_29 - .L_28)
.L_28:
        /*005c*/ 	.word	0x00000000
        /*0060*/ 	.short	0x0014
        /*0062*/ 	.short	0x0064
        /*0064*/ 	.byte	0x00, 0xf0, 0x11, 0x00


	//----- nvinfo : EIATTR_KPARAM_INFO
	.align		4
.L_29:
        /*0068*/ 	.byte	0x04, 0x17
        /*006a*/ 	.short	(.L_31 - .L_30)
.L_30:
        /*006c*/ 	.word	0x00000000
        /*0070*/ 	.short	0x0013
        /*0072*/ 	.short	0x0060
        /*0074*/ 	.byte	0x00, 0xf0, 0x11, 0x00


	//----- nvinfo : EIATTR_KPARAM_INFO
	.align		4
.L_31:
        /*0078*/ 	.byte	0x04, 0x17
        /*007a*/ 	.short	(.L_33 - .L_32)
.L_32:
        /*007c*/ 	.word	0x00000000
        /*0080*/ 	.short	0x0012
        /*0082*/ 	.short	0x005c
        /*0084*/ 	.byte	0x00, 0xf0, 0x11, 0x00


	//----- nvinfo : EIATTR_KPARAM_INFO
	.align		4
.L_33:
        /*0088*/ 	.byte	0x04, 0x17
        /*008a*/ 	.short	(.L_35 - .L_34)
.L_34:
        /*008c*/ 	.word	0x00000000
        /*0090*/ 	.short	0x0011
        /*0092*/ 	.short	0x0058
        /*0094*/ 	.byte	0x00, 0xf0, 0x11, 0x00


	//----- nvinfo : EIATTR_KPARAM_INFO
	.align		4
.L_35:
        /*0098*/ 	.byte	0x04, 0x17
        /*009a*/ 	.short	(.L_37 - .L_36)
.L_36:
        /*009c*/ 	.word	0x00000000
        /*00a0*/ 	.short	0x0010
        /*00a2*/ 	.short	0x0054
        /*00a4*/ 	.byte	0x00, 0xf0, 0x11, 0x00


	//----- nvinfo : EIATTR_KPARAM_INFO
	.align		4
.L_37:
        /*00a8*/ 	.byte	0x04, 0x17
        /*00aa*/ 	.short	(.L_39 - .L_38)
.L_38:
        /*00ac*/ 	.word	0x00000000
        /*00b0*/ 	.short	0x000f
        /*00b2*/ 	.short	0x0050
        /*00b4*/ 	.byte	0x00, 0xf0, 0x11, 0x00


	//----- nvinfo : EIATTR_KPARAM_INFO
	.align		4
.L_39:
        /*00b8*/ 	.byte	0x04, 0x17
        /*00ba*/ 	.short	(.L_41 - .L_40)
.L_40:
        /*00bc*/ 	.word	0x00000000
        /*00c0*/ 	.short	0x000e
        /*00c2*/ 	.short	0x004c
        /*00c4*/ 	.byte	0x00, 0xf0, 0x11, 0x00


	//----- nvinfo : EIATTR_KPARAM_INFO
	.align		4
.L_41:
        /*00c8*/ 	.byte	0x04, 0x17
        /*00ca*/ 	.short	(.L_43 - .L_42)
.L_42:
        /*00cc*/ 	.word	0x00000000
        /*00d0*/ 	.short	0x000d
        /*00d2*/ 	.short	0x0048
        /*00d4*/ 	.byte	0x00, 0xf0, 0x11, 0x00


	//----- nvinfo : EIATTR_KPARAM_INFO
	.align		4
.L_43:
        /*00d8*/ 	.byte	0x04, 0x17
        /*00da*/ 	.short	(.L_45 - .L_44)
.L_44:
        /*00dc*/ 	.word	0x00000000
        /*00e0*/ 	.short	0x000c
        /*00e2*/ 	.short	0x0044
        /*00e4*/ 	.byte	0x00, 0xf0, 0x11, 0x00


	//----- nvinfo : EIATTR_KPARAM_INFO
	.align		4
.L_45:
        /*00e8*/ 	.byte	0x04, 0x17
        /*00ea*/ 	.short	(.L_47 - .L_46)
.L_46:
        /*00ec*/ 	.word	0x00000000
        /*00f0*/ 	.short	0x000b
        /*00f2*/ 	.short	0x0040
        /*00f4*/ 	.byte	0x00, 0xf0, 0x11, 0x00


	//----- nvinfo : EIATTR_KPARAM_INFO
	.align		4
.L_47:
        /*00f8*/ 	.byte	0x04, 0x17
        /*00fa*/ 	.short	(.L_49 - .L_48)
.L_48:
        /*00fc*/ 	.word	0x00000000
        /*0100*/ 	.short	0x000a
        /*0102*/ 	.short	0x003c
        /*0104*/ 	.byte	0x00, 0xf0, 0x11, 0x00


	//----- nvinfo : EIATTR_KPARAM_INFO
	.align		4
.L_49:
        /*0108*/ 	.byte	0x04, 0x17
        /*010a*/ 	.short	(.L_51 - .L_50)
.L_50:
        /*010c*/ 	.word	0x00000000
        /*0110*/ 	.short	0x0009
        /*0112*/ 	.short	0x0038
        /*0114*/ 	.byte	0x00, 0xf0, 0x11, 0x00


	//----- nvinfo : EIATTR_KPARAM_INFO
	.align		4
.L_51:
        /*0118*/ 	.byte	0x04, 0x17
        /*011a*/ 	.short	(.L_53 - .L_52)
.L_52:
        /*011c*/ 	.word	0x00000000
        /*0120*/ 	.short	0x0008
        /*0122*/ 	.short	0x0034
        /*0124*/ 	.byte	0x00, 0xf0, 0x11, 0x00


	//----- nvinfo : EIATTR_KPARAM_INFO
	.align		4
.L_53:
        /*0128*/ 	.byte	0x04, 0x17
        /*012a*/ 	.short	(.L_55 - .L_54)
.L_54:
        /*012c*/ 	.word	0x00000000
        /*0130*/ 	.short	0x0007
        /*0132*/ 	.short	0x0030
        /*0134*/ 	.byte	0x00, 0xf0, 0x11, 0x00


	//----- nvinfo : EIATTR_KPARAM_INFO
	.align		4
.L_55:
        /*0138*/ 	.byte	0x04, 0x17
        /*013a*/ 	.short	(.L_57 - .L_56)
.L_56:
        /*013c*/ 	.word	0x00000000
        /*0140*/ 	.short	0x0006
        /*0142*/ 	.short	0x002c
        /*0144*/ 	.byte	0x00, 0xf0, 0x11, 0x00


	//----- nvinfo : EIATTR_KPARAM_INFO
	.align		4
.L_57:
        /*0148*/ 	.byte	0x04, 0x17
        /*014a*/ 	.short	(.L_59 - .L_58)
.L_58:
        /*014c*/ 	.word	0x00000000
        /*0150*/ 	.short	0x0005
        /*0152*/ 	.short	0x0028
        /*0154*/ 	.byte	0x00, 0xf0, 0x11, 0x00


	//----- nvinfo : EIATTR_KPARAM_INFO
	.align		4
.L_59:
        /*0158*/ 	.byte	0x04, 0x17
        /*015a*/ 	.short	(.L_61 - .L_60)
.L_60:
        /*015c*/ 	.word	0x00000000
        /*0160*/ 	.short	0x0004
        /*0162*/ 	.short	0x0020
        /*0164*/ 	.byte	0x00, 0xf4, 0x21, 0x00


	//----- nvinfo : EIATTR_KPARAM_INFO
	.align		4
.L_61:
        /*0168*/ 	.byte	0x04, 0x17
        /*016a*/ 	.short	(.L_63 - .L_62)
.L_62:
        /*016c*/ 	.word	0x00000000
        /*0170*/ 	.short	0x0003
        /*0172*/ 	.short	0x0018
        /*0174*/ 	.byte	0x00, 0xf4, 0x21, 0x00


	//----- nvinfo : EIATTR_KPARAM_INFO
	.align		4
.L_63:
        /*0178*/ 	.byte	0x04, 0x17
        /*017a*/ 	.short	(.L_65 - .L_64)
.L_64:
        /*017c*/ 	.word	0x00000000
        /*0180*/ 	.short	0x0002
        /*0182*/ 	.short	0x0010
        /*0184*/ 	.byte	0x00, 0xf4, 0x21, 0x00


	//----- nvinfo : EIATTR_KPARAM_INFO
	.align		4
.L_65:
        /*0188*/ 	.byte	0x04, 0x17
        /*018a*/ 	.short	(.L_67 - .L_66)
.L_66:
        /*018c*/ 	.word	0x00000000
        /*0190*/ 	.short	0x0001
        /*0192*/ 	.short	0x0008
        /*0194*/ 	.byte	0x00, 0xf4, 0x21, 0x00


	//----- nvinfo : EIATTR_KPARAM_INFO
	.align		4
.L_67:
        /*0198*/ 	.byte	0x04, 0x17
        /*019a*/ 	.short	(.L_69 - .L_68)
.L_68:
        /*019c*/ 	.word	0x00000000
        /*01a0*/ 	.short	0x0000
        /*01a2*/ 	.short	0x0000
        /*01a4*/ 	.byte	0x00, 0xf4, 0x21, 0x00


	//----- nvinfo : EIATTR_AT_ENTRY_FRAGMENTS
	.align		4
.L_69:
        /*01a8*/ 	.byte	0x04, 0x4f
        /*01aa*/ 	.short	(.L_71 - .L_70)


	//   ....[0]....
.L_70:
        /*01ac*/ 	.word	0x00000004


	//----- nvinfo : EIATTR_RESERVED_SMEM_USED
	.align		4
.L_71:
        /*01b0*/ 	.byte	0x01, 0x41
	.zero		2


	//----- nvinfo : EIATTR_SPARSE_MMA_MASK
	.align		4
        /*01b4*/ 	.byte	0x03, 0x50
        /*01b6*/ 	.short	0x0000


	//----- nvinfo : EIATTR_TCGEN05_1CTA_USED
	.align		4
        /*01b8*/ 	.byte	0x01, 0x51
	.zero		2


	//----- nvinfo : EIATTR_MAXREG_COUNT
	.align		4
        /*01bc*/ 	.byte	0x03, 0x1b
        /*01be*/ 	.short	0x00ff


	//----- nvinfo : EIATTR_NUM_BARRIERS
	.align		4
        /*01c0*/ 	.byte	0x02, 0x4c
        /*01c2*/ 	.byte	0x01
	.zero		1


	//----- nvinfo : EIATTR_INT_WARP_WIDE_INSTR_OFFSETS
	.align		4
        /*01c4*/ 	.byte	0x04, 0x31
        /*01c6*/ 	.short	(.L_73 - .L_72)


	//   ....[0]....
.L_72:
        /*01c8*/ 	.word	0x00001720


	//   ....[1]....
        /*01cc*/ 	.word	0x00001730


	//   ....[2]....
        /*01d0*/ 	.word	0x00002400


	//   ....[3]....
        /*01d4*/ 	.word	0x00002570


	//   ....[4]....
        /*01d8*/ 	.word	0x00003f30


	//   ....[5]....
        /*01dc*/ 	.word	0x00007bb0


	//   ....[6]....
        /*01e0*/ 	.word	0x00007c00


	//----- nvinfo : EIATTR_COOP_GROUP_MASK_REGIDS
	.align		4
.L_73:
        /*01e4*/ 	.byte	0x04, 0x29
        /*01e6*/ 	.short	(.L_75 - .L_74)


	//   ....[0]....
.L_74:
        /*01e8*/ 	.word	0xffffffff


	//   ....[1]....
        /*01ec*/ 	.word	0xffffffff


	//   ....[2]....
        /*01f0*/ 	.word	0xffffffff


	//   ....[3]....
        /*01f4*/ 	.word	0xffffffff


	//   ....[4]....
        /*01f8*/ 	.word	0xffffffff


	//   ....[5]....
        /*01fc*/ 	.word	0xffffffff


	//   ....[6]....
        /*0200*/ 	.word	0xffffffff


	//   ....[7]....
        /*0204*/ 	.word	0xffffffff


	//----- nvinfo : EIATTR_COOP_GROUP_INSTR_OFFSETS
	.align		4
.L_75:
        /*0208*/ 	.byte	0x04, 0x28
        /*020a*/ 	.short	(.L_77 - .L_76)


	//   ....[0]....
.L_76:
        /*020c*/ 	.word	0x00000050


	//   ....[1]....
        /*0210*/ 	.word	0x00000310


	//   ....[2]....
        /*0214*/ 	.word	0x00002ff0


	//   ....[3]....
        /*0218*/ 	.word	0x00003240


	//   ....[4]....
        /*021c*/ 	.word	0x00004640


	//   ....[5]....
        /*0220*/ 	.word	0x00004890


	//   ....[6]....
        /*0224*/ 	.word	0x00007a40


	//   ....[7]....
        /*0228*/ 	.word	0x00007cb0


	//----- nvinfo : EIATTR_VRC_CTA_INIT_COUNT
	.align		4
.L_77:
        /*022c*/ 	.byte	0x02, 0x4a
        /*022e*/ 	.byte	0x80
	.zero		1


	//----- nvinfo : EIATTR_MBARRIER_INSTR_OFFSETS
	.align		4
        /*0230*/ 	.byte	0x04, 0x39
        /*0232*/ 	.short	(.L_79 - .L_78)


	//   ....[0]....
.L_78:
        /*0234*/ 	.word	0x00001d50
        /*0238*/ 	.word	0x000000ff
        /*023c*/ 	.word	0x00007000
        /*0240*/ 	.short	0x0100
        /*0242*/ 	.byte	0x16
	.zero		1


	//   ....[1]....
        /*0244*/ 	.word	0x00002440
        /*0248*/ 	.word	0x000000ff
        /*024c*/ 	.word	0x00007008
        /*0250*/ 	.short	0x0100
        /*0252*/ 	.byte	0x16
	.zero		1


	//   ....[2]....
        /*0254*/ 	.word	0x00002850
        /*0258*/ 	.word	0x000000ff
        /*025c*/ 	.word	0x00005000
        /*0260*/ 	.short	0x0100
        /*0262*/ 	.byte	0x16
	.zero		1


	//   ....[3]....
        /*0264*/ 	.word	0x00002c00
        /*0268*/ 	.word	0x000000ff
        /*026c*/ 	.word	0x00005000
        /*0270*/ 	.short	0x010a
        /*0272*/ 	.byte	0x16
	.zero		1


	//   ....[4]....
        /*0274*/ 	.word	0x00002c60
        /*0278*/ 	.word	0x000000ff
        /*027c*/ 	.word	0x00005000
        /*0280*/ 	.short	0x0108
        /*0282*/ 	.byte	0x16
	.zero		1


	//   ....[5]....
        /*0284*/ 	.word	0x00004070
        /*0288*/ 	.word	0x000000ff
        /*028c*/ 	.word	0x00007010
        /*0290*/ 	.short	0x0100
        /*0292*/ 	.byte	0x16
	.zero		1


	//   ....[6]....
        /*0294*/ 	.word	0x00004290
        /*0298*/ 	.word	0x000000ff
        /*029c*/ 	.word	0x00007010
        /*02a0*/ 	.short	0x010a
        /*02a2*/ 	.byte	0x16
	.zero		1


	//   ....[7]....
        /*02a4*/ 	.word	0x00004420
        /*02a8*/ 	.word	0x000000ff
        /*02ac*/ 	.word	0x00007010
        /*02b0*/ 	.short	0x0108
        /*02b2*/ 	.byte	0x16
	.zero		1


	//   ....[8]....
        /*02b4*/ 	.word	0x00004700
        /*02b8*/ 	.word	0x000000ff
        /*02bc*/ 	.word	0x00000000
        /*02c0*/ 	.short	0x010a
        /*02c2*/ 	.byte	0x1a
	.zero		1


	//   ....[9]....
        /*02c4*/ 	.word	0x00005310
        /*02c8*/ 	.word	0x000000ff
        /*02cc*/ 	.word	0x00000000
        /*02d0*/ 	.short	0x010a
        /*02d2*/ 	.byte	0x1a
	.zero		1


	//   ....[10]....
        /*02d4*/ 	.word	0x00005470
        /*02d8*/ 	.word	0x000000ff
        /*02dc*/ 	.word	0x00007000
        /*02e0*/ 	.short	0x0108
        /*02e2*/ 	.byte	0x16
	.zero		1


	//   ....[11]....
        /*02e4*/ 	.word	0x000055c0
        /*02e8*/ 	.word	0x000000ff
        /*02ec*/ 	.word	0x00007008
        /*02f0*/ 	.short	0x0108
        /*02f2*/ 	.byte	0x16
	.zero		1


	//   ....[12]....
        /*02f4*/ 	.word	0x00007cd0
        /*02f8*/ 	.word	0x000000ff
        /*02fc*/ 	.word	0x00005000
        /*0300*/ 	.short	0x010a
        /*0302*/ 	.byte	0x16
	.zero		1


	//   ....[13]....
        /*0304*/ 	.word	0x00007d00
        /*0308*/ 	.word	0x000000ff
        /*030c*/ 	.word	0x00007010
        /*0310*/ 	.short	0x010a
        /*0312*/ 	.byte	0x16
	.zero		1


	//   ....[14]....
        /*0314*/ 	.word	0x00007d30
        /*0318*/ 	.word	0x000000ff
        /*031c*/ 	.word	0x00000000
        /*0320*/ 	.short	0x010a
        /*0322*/ 	.byte	0x1a
	.zero		1


	//   ....[15]....
        /*0324*/ 	.word	0x00007d60
        /*0328*/ 	.word	0x000000ff
        /*032c*/ 	.word	0x00000000
        /*0330*/ 	.short	0x010a
        /*0332*/ 	.byte	0x1a
	.zero		1


	//----- nvinfo : EIATTR_NUM_MBARRIERS
	.align		4
.L_79:
        /*0334*/ 	.byte	0x03, 0x38
        /*0336*/ 	.short	0xffff


	//----- nvinfo : EIATTR_EXIT_INSTR_OFFSETS
	.align		4
        /*0338*/ 	.byte	0x04, 0x1c
        /*033a*/ 	.short	(.L_81 - .L_80)


	//   ....[0]....
.L_80:
        /*033c*/ 	.word	0x00007cc0


	//----- nvinfo : EIATTR_REQNTID
	.align		4
.L_81:
        /*0340*/ 	.byte	0x04, 0x10
        /*0342*/ 	.short	(.L_83 - .L_82)
.L_82:
        /*0344*/ 	.word	0x00000080
        /*0348*/ 	.word	0x00000001
        /*034c*/ 	.word	0x00000001


	//----- nvinfo : EIATTR_CRS_STACK_SIZE
	.align		4
.L_83:
        /*0350*/ 	.byte	0x04, 0x1e
        /*0352*/ 	.short	(.L_85 - .L_84)
.L_84:
        /*0354*/ 	.word	0x00000000


	//----- nvinfo : EIATTR_CBANK_PARAM_SIZE
	.align		4
.L_85:
        /*0358*/ 	.byte	0x03, 0x19
        /*035a*/ 	.short	0x0088


	//----- nvinfo : EIATTR_PARAM_CBANK
	.align		4
        /*035c*/ 	.byte	0x04, 0x0a
        /*035e*/ 	.short	(.L_87 - .L_86)
	.align		4
.L_86:
        /*0360*/ 	.word	index@(.nv.constant0.attn_fwd)
        /*0364*/ 	.short	0x0380
        /*0366*/ 	.short	0x0088


	//----- nvinfo : EIATTR_SW_WAR
	.align		4
.L_87:
        /*0368*/ 	.byte	0x04, 0x36
        /*036a*/ 	.short	(.L_89 - .L_88)
.L_88:
        /*036c*/ 	.word	0x00000008
.L_89:


//--------------------- .nv.compat                --------------------------
	.section	.nv.compat,"",@"SHT_CUDA_COMPAT_INFO"
	.align	4
        /*0000*/ 	.byte	0x02, 0x02, 0x02, 0x00, 0x02, 0x05, 0x05, 0x00, 0x02, 0x03, 0x00, 0x00, 0x02, 0x06, 0x01, 0x00


//--------------------- .nv.callgraph             --------------------------
	.section	.nv.callgraph,"",@"SHT_CUDA_CALLGRAPH"
	.align	4
	.sectionentsize	8
	.align		4
        /*0000*/ 	.word	0x00000000
	.align		4
        /*0004*/ 	.word	0xffffffff
	.align		4
        /*0008*/ 	.word	0x00000000
	.align		4
        /*000c*/ 	.word	0xfffffffe
	.align		4
        /*0010*/ 	.word	0x00000000
	.align		4
        /*0014*/ 	.word	0xfffffffd
	.align		4
        /*0018*/ 	.word	0x00000000
	.align		4
        /*001c*/ 	.word	0xfffffffc


//--------------------- .nv.constant4             --------------------------
	.section	.nv.constant4,"a",@progbits
	.align	8
	.align		8
.nv.constant4:
        /*0000*/ 	.dword	_$_str


//--------------------- .text.attn_fwd            --------------------------
	.section	.text.attn_fwd,"ax",@progbits
	.align	128
        .global         attn_fwd
        .type           attn_fwd,@function
        .size           attn_fwd,(.L_x_31 - attn_fwd)
        .other          attn_fwd,@"STO_CUDA_ENTRY STV_DEFAULT"
attn_fwd:
.text.attn_fwd:
[----:B------:R-:W0:Y:S01]  /*0000*/  LDC R1, c[0x0][0x37c] ;  /* 0x0000df00ff017b82 */ /* 0x000e220000000800 */
[----:B------:R-:W1:Y:S02]  /*0010*/  S2R R0, SR_TID.X ;  /* 0x0000000000007919 */ /* 0x000e640000002100 */
[----:B-1----:R-:W-:-:S13]  /*0020*/  ISETP.GE.U32.AND P5, PT, R0, 0x20, PT ;  /* 0x000000200000780c */ /* 0x002fda0003fa6070 */
[----:B------:R-:W-:Y:S05]  /*0030*/  @P5 BRA `(.L_x_0) ;  /* 0x0000000000b85947 */ /* 0x000fea0003800000 */
[----:B------:R-:W1:Y:S01]  /*0040*/  S2UR UR6, SR_CgaCtaId ;  /* 0x00000000000679c3 */ /* 0x000e620000008800 */
[----:B------:R-:W-:Y:S01]  /*0050*/  NOP ;  /* 0x0000000000007918 */ /* 0x000fe20000000000 */
[----:B------:R-:W-:Y:S02]  /*0060*/  UMOV UR4, 0x40 ;  /* 0x0000004000047882 */ /* 0x000fe40000000000 */
[----:B-1----:R-:W-:-:S09]  /*0070*/  ULEA UR4, UR6, UR4, 0x18 ;  /* 0x0000000406047291 */ /* 0x002fd2000f8ec0ff */
[----:B------:R-:W1:Y:S01]  /*0080*/  LDS.U8 R2, [UR4] ;  /* 0x00000004ff027984 */ /* 0x000e620008000000 */
[----:B------:R-:W-:Y:S02]  /*0090*/  UMOV UR4, 0x400 ;  /* 0x0000040000047882 */ /* 0x000fe40000000000 */
[----:B------:R-:W-:Y:S01]  /*00a0*/  ULEA UR4, UR6, UR4, 0x18 ;  /* 0x0000000406047291 */ /* 0x000fe2000f8ec0ff */
[----:B-1----:R-:W-:-:S13]  /*00b0*/  ISETP.NE.AND P0, PT, R2, RZ, PT ;  /* 0x000000ff0200720c */ /* 0x002fda0003f05270 */
[----:B------:R-:W-:Y:S05]  /*00c0*/  @P0 BRA `(.L_x_1) ;  /* 0x00000000007c0947 */ /* 0x000fea0003800000 */
[----:B------:R-:W-:-:S13]  /*00d0*/  ELECT P0, URZ, PT ;  /* 0x0000000000ff782f */ /* 0x000fda0003800000 */
[----:B------:R-:W-:Y:S05]  /*00e0*/  @!P0 BRA `(.L_x_2) ;  /* 0x0000000000848947 */ /* 0x000fea0003800000 */
[----:B------:R-:W-:Y:S01]  /*00f0*/  UMOV UR5, 0x8 ;  /* 0x0000000800057882 */ /* 0x000fe20000000000 */
[----:B------:R-:W-:Y:S02]  /*0100*/  IMAD.MOV.U32 R5, RZ, RZ, 0x1 ;  /* 0x00000001ff057424 */ /* 0x000fe400078e00ff */
[----:B------:R-:W-:Y:S02]  /*0110*/  IMAD.MOV.U32 R3, RZ, RZ, 0xff ;  /* 0x000000ffff037424 */ /* 0x000fe400078e00ff */
[----:B------:R-:W-:Y:S04]  /*0120*/  DEPBAR.LE SB1, 0x36 ;  /* 0x00009d800000791a */ /* 0x000fe80000000000 */
[----:B------:R-:W1:Y:S02]  /*0130*/  UTCATOMSWS.FIND_AND_SET.ALIGN UP0, UR5, UR5 ;  /* 0x00000005000575e3 */ /* 0x000e640008000800 */
[----:B-1----:R-:W-:-:S04]  /*0140*/  PLOP3.LUT P0, PT, PT, PT, UP0, 0x80, 0x8 ;  /* 0x000000000008781c */ /* 0x002fc80003f0f008 */
[----:B------:R-:W-:-:S04]  /*0150*/  SEL R2, RZ, 0xffffffff, !P0 ;  /* 0xffffffffff027807 */ /* 0x000fc80004000000 */
[----:B------:R-:W-:Y:S01]  /*0160*/  ISETP.NE.AND P0, PT, R2, RZ, PT ;  /* 0x000000ff0200720c */ /* 0x000fe20003f05270 */
[----:B------:R-:W-:-:S12]  /*0170*/  IMAD.U32 R2, RZ, RZ, UR5 ;  /* 0x00000005ff027e24 */ /* 0x000fd8000f8e00ff */
[----:B------:R-:W-:Y:S05]  /*0180*/  @P0 BRA `(.L_x_3) ;  /* 0x0000000000240947 */ /* 0x000fea0003800000 */
.L_x_4:
[----:B------:R-:W-:Y:S05]  /*0190*/  NANOSLEEP 0x64 ;  /* 0x000000640000795d */ /* 0x000fea0003800000 */
[----:B------:R-:W-:-:S05]  /*01a0*/  UMOV UR5, 0x8 ;  /* 0x0000000800057882 */ /* 0x000fca0000000000 */
[----:B------:R-:W-:Y:S04]  /*01b0*/  DEPBAR.LE SB1, 0x36 ;  /* 0x00009d800000791a */ /* 0x000fe80000000000 */
[----:B------:R-:W1:Y:S02]  /*01c0*/  UTCATOMSWS.FIND_AND_SET.ALIGN UP0, UR5, UR5 ;  /* 0x00000005000575e3 */ /* 0x000e640008000800 */
[----:B-1----:R-:W-:-:S04]  /*01d0*/  PLOP3.LUT P0, PT, PT, PT, UP0, 0x80, 0x8 ;  /* 0x000000000008781c */ /* 0x002fc80003f0f008 */
[----:B------:R-:W-:-:S04]  /*01e0*/  SEL R2, RZ, 0xffffffff, !P0 ;  /* 0xffffffffff027807 */ /* 0x000fc80004000000 */
[----:B------:R-:W-:Y:S01]  /*01f0*/  ISETP.NE.AND P0, PT, R2, RZ, PT ;  /* 0x000000ff0200720c */ /* 0x000fe20003f05270 */
[----:B------:R-:W-:-:S12]  /*0200*/  IMAD.U32 R2, RZ, RZ, UR5 ;  /* 0x00000005ff027e24 */ /* 0x000fd8000f8e00ff */
[----:B------:R-:W-:Y:S05]  /*0210*/  @!P0 BRA `(.L_x_4) ;  /* 0xfffffffc00dc8947 */ /* 0x000fea000383ffff */
.L_x_3:
[C---:B------:R-:W-:Y:S01]  /*0220*/  IADD3 R4, PT, PT, R2.reuse, 0x10, RZ ;  /* 0x0000001002047810 */ /* 0x040fe20007ffe0ff */
[----:B------:R-:W-:Y:S01]  /*0230*/  UMOV UR5, 0x50 ;  /* 0x0000005000057882 */ /* 0x000fe20000000000 */
[----:B------:R-:W-:Y:S01]  /*0240*/  SHF.L.U32 R3, R3, R2, RZ ;  /* 0x0000000203037219 */ /* 0x000fe200000006ff */
[----:B------:R-:W-:Y:S01]  /*0250*/  ULEA UR5, UR6, UR5, 0x18 ;  /* 0x0000000506057291 */ /* 0x000fe2000f8ec0ff */
[----:B------:R-:W-:Y:S01]  /*0260*/  SHF.L.U32 R4, R5, R4, RZ ;  /* 0x0000000405047219 */ /* 0x000fe200000006ff */
[----:B------:R-:W-:-:S03]  /*0270*/  IMAD.SHL.U32 R2, R2, 0x20, RZ ;  /* 0x0000002002027824 */ /* 0x000fc600078e00ff */
[----:B------:R-:W-:-:S05]  /*0280*/  LOP3.LUT R3, R4, R3, RZ, 0xfc, !PT ;  /* 0x0000000304037212 */ /* 0x000fca00078efcff */
[----:B------:R1:W-:Y:S04]  /*0290*/  ATOMS.OR RZ, [UR5], R3 ;  /* 0x00000003ffff798c */ /* 0x0003e8000b000005 */
[----:B------:R1:W-:Y:S01]  /*02a0*/  STS [UR4], R2 ;  /* 0x00000002ff007988 */ /* 0x0003e20008000804 */
[----:B------:R-:W-:Y:S05]  /*02b0*/  BRA `(.L_x_2) ;  /* 0x0000000000107947 */ /* 0x000fea0003800000 */
.L_x_1:
[----:B------:R-:W-:Y:S01]  /*02c0*/  IMAD.MOV.U32 R3, RZ, RZ, -0x1 ;  /* 0xffffffffff037424 */ /* 0x000fe200078e00ff */
[----:B------:R-:W-:-:S04]  /*02d0*/  MOV R2, 0x300 ;  /* 0x0000030000027802 */ /* 0x000fc80000000f00 */
[----:B------:R1:W-:Y:S03]  /*02e0*/  STS [UR4], R3 ;  /* 0x00000003ff007988 */ /* 0x0003e60008000804 */
[----:B01----:R-:W-:Y:S05]  /*02f0*/  CALL.REL.NOINC `($__internal_1_$__cuda_sm10x_tcgen05_guardrail_trap_phase_invalid_during_alloc) ;  /* 0x0000007800b07944 */ /* 0x003fea0003c00000 */
.L_x_2:
[----:B------:R-:W-:Y:S05]  /*0300*/  WARPSYNC.ALL ;  /* 0x0000000000007948 */ /* 0x000fea0003800000 */
[----:B------:R-:W-:Y:S01]  /*0310*/  NOP ;  /* 0x0000000000007918 */ /* 0x000fe20000000000 */
.L_x_0:
[----:B------:R-:W2:Y:S01]  /*0320*/  S2R R89, SR_CTAID.X ;  /* 0x0000000000597919 */ /* 0x000ea20000002500 */
[----:B------:R-:W3:Y:S01]  /*0330*/  S2UR UR6, SR_CgaCtaId ;  /* 0x00000000000679c3 */ /* 0x000ee20000008800 */
[----:B------:R-:W4:Y:S01]  /*0340*/  LDCU.64 UR4, c[0x0][0x3b0] ;  /* 0x00007600ff0477ac */ /* 0x000f220008000a00 */
[----:B------:R-:W-:Y:S01]  /*0350*/  SHF.R.U32.HI R4, RZ, 0x6, R0 ;  /* 0x00000006ff047819 */ /* 0x000fe20000011600 */
[----:B------:R-:W-:-:S03]  /*0360*/  UMOV UR22, 0x400 ;  /* 0x0000040000167882 */ /* 0x000fc60000000000 */
[----:B------:R-:W-:Y:S01]  /*0370*/  SGXT.U32 R4, R4, 0x1 ;  /* 0x000000010404781a */ /* 0x000fe20000000000 */
[----:B------:R-:W1:Y:S01]  /*0380*/  LDCU.64 UR28, c[0x0][0x358] ;  /* 0x00006b00ff1c77ac */ /* 0x000e620008000a00 */
[----:B------:R-:W4:Y:S08]  /*0390*/  S2UR UR23, SR_CTAID.Y ;  /* 0x00000000001779c3 */ /* 0x000f300000002600 */
[----:B------:R-:W0:Y:S08]  /*03a0*/  LDC R9, c[0x0][0x3b8] ;  /* 0x0000ee00ff097b82 */ /* 0x000e300000000800 */
[----:B------:R-:W1:Y:S01]  /*03b0*/  LDC.64 R10, c[0x0][0x380] ;  /* 0x0000e000ff0a7b82 */ /* 0x000e620000000a00 */
[----:B---3--:R-:W-:-:S07]  /*03c0*/  ULEA UR22, UR6, UR22, 0x18 ;  /* 0x0000001606167291 */ /* 0x008fce000f8ec0ff */
[----:B------:R-:W-:Y:S01]  /*03d0*/  BAR.SYNC.DEFER_BLOCKING 0x0 ;  /* 0x0000000000007b1d */ /* 0x000fe20000010000 */
[----:B--2---:R-:W-:Y:S01]  /*03e0*/  IMAD.SHL.U32 R89, R89, 0x40, RZ ;  /* 0x0000004059597824 */ /* 0x004fe200078e00ff */
[----:B----4-:R-:W-:-:S06]  /*03f0*/  UIMAD UR4, UR23, UR4, URZ ;  /* 0x00000004170472a4 */ /* 0x010fcc000f8e02ff */
[----:B------:R-:W2:Y:S01]  /*0400*/  LDC.64 R78, c[0x0][0x3c0] ;  /* 0x0000f000ff4e7b82 */ /* 0x000ea20000000a00 */
[----:B-1----:R-:W-:Y:S01]  /*0410*/  LOP3.LUT R2, R89, 0x3f, R0, 0xf8, !PT ;  /* 0x0000003f59027812 */ /* 0x002fe200078ef800 */
[----:B------:R-:W-:Y:S01]  /*0420*/  USHF.L.U32 UR7, UR4, 0x1, URZ ;  /* 0x0000000104077899 */ /* 0x000fe200080006ff */
[----:B0-----:R-:W-:-:S05]  /*0430*/  IMAD R4, R4, R9, RZ ;  /* 0x0000000904047224 */ /* 0x001fca00078e02ff */
[----:B------:R-:W0:Y:S01]  /*0440*/  LDC.64 R82, c[0x0][0x388] ;  /* 0x0000e200ff527b82 */ /* 0x000e220000000a00 */
[----:B------:R-:W-:Y:S01]  /*0450*/  IMAD R3, R2, UR5, RZ ;  /* 0x0000000502037c24 */ /* 0x000fe2000f8e02ff */
[----:B------:R-:W-:Y:S01]  /*0460*/  UIMAD.WIDE UR4, UR4, 0x2, URZ ;  /* 0x00000002040478a5 */ /* 0x000fe2000f8e02ff */
[----:B------:R-:W-:Y:S02]  /*0470*/  LEA R6, R9, R4, 0x1 ;  /* 0x0000000409067211 */ /* 0x000fe400078e08ff */
[C---:B------:R-:W-:Y:S02]  /*0480*/  IMAD.SHL.U32 R7, R3.reuse, 0x2, RZ ;  /* 0x0000000203077824 */ /* 0x040fe400078e00ff */
[----:B------:R-:W-:Y:S01]  /*0490*/  IMAD.HI R8, R3, 0x2, RZ ;  /* 0x0000000203087827 */ /* 0x000fe200078e02ff */
[----:B------:R-:W1:Y:S01]  /*04a0*/  LDS R58, [UR22] ;  /* 0x00000016ff3a7984 */ /* 0x000e620008000800 */
[----:B------:R-:W-:Y:S01]  /*04b0*/  BAR.SYNC.DEFER_BLOCKING 0x0 ;  /* 0x0000000000007b1d */ /* 0x000fe20000010000 */
[----:B------:R-:W-:Y:S01]  /*04c0*/  IADD3 R7, P0, P1, R7, UR7, R10 ;  /* 0x0000000707077c10 */ /* 0x000fe2000f91e00a */
[----:B------:R-:W-:-:S03]  /*04d0*/  IMAD R18, R9, 0x2, R6 ;  /* 0x0000000209127824 */ /* 0x000fc600078e0206 */
[----:B------:R-:W-:Y:S01]  /*04e0*/  IADD3.X R8, PT, PT, R8, UR5, R11, P0, P1 ;  /* 0x0000000508087c10 */ /* 0x000fe200087e240b */
[C---:B------:R-:W-:Y:S01]  /*04f0*/  IMAD R20, R9.reuse, 0x2, R18 ;  /* 0x0000000209147824 */ /* 0x040fe200078e0212 */
[-C--:B------:R-:W-:Y:S01]  /*0500*/  LEA R12, P1, R6, R7.reuse, 0x1 ;  /* 0x00000007060c7211 */ /* 0x080fe200078208ff */
[----:B------:R-:W3:Y:S01]  /*0510*/  LDCU UR4, c[0x0][0x3c8] ;  /* 0x00007900ff0477ac */ /* 0x000ee20008000800 */
[-C--:B------:R-:W-:Y:S02]  /*0520*/  LEA R10, P0, R4, R7.reuse, 0x1 ;  /* 0x00000007040a7211 */ /* 0x080fe400078008ff */
[-C--:B------:R-:W-:Y:S01]  /*0530*/  LEA.HI.X.SX32 R13, R6, R8.reuse, 0x1, P1 ;  /* 0x00000008060d7211 */ /* 0x080fe200008f0eff */
[C---:B------:R-:W-:Y:S01]  /*0540*/  IMAD R6, R9.reuse, 0x2, R20 ;  /* 0x0000000209067824 */ /* 0x040fe200078e0214 */
[----:B------:R-:W-:Y:S02]  /*0550*/  LEA.HI.X.SX32 R11, R4, R8, 0x1, P0 ;  /* 0x00000008040b7211 */ /* 0x000fe400000f0eff */
[-C--:B------:R-:W-:Y:S01]  /*0560*/  LEA R14, P0, R18, R7.reuse, 0x1 ;  /* 0x00000007120e7211 */ /* 0x080fe200078008ff */
[----:B------:R-:W-:Y:S01]  /*0570*/  IMAD R22, R9, 0x2, R6 ;  /* 0x0000000209167824 */ /* 0x000fe200078e0206 */
[----:B------:R-:W-:-:S02]  /*0580*/  LEA R16, P1, R20, R7, 0x1 ;  /* 0x0000000714107211 */ /* 0x000fc400078208ff */
[-C--:B------:R-:W-:Y:S02]  /*0590*/  LEA.HI.X.SX32 R15, R18, R8.reuse, 0x1, P0 ;  /* 0x00000008120f7211 */ /* 0x080fe400000f0eff */
[----:B------:R-:W-:Y:S01]  /*05a0*/  LEA R18, P0, R6, R7, 0x1 ;  /* 0x0000000706127211 */ /* 0x000fe200078008ff */
[----:B------:R4:W5:Y:S01]  /*05b0*/  LDG.E.U16 R3, desc[UR28][R10.64] ;  /* 0x0000001c0a037981 */ /* 0x000962000c1e1500 */
[-C--:B------:R-:W-:Y:S02]  /*05c0*/  LEA.HI.X.SX32 R17, R20, R8.reuse, 0x1, P1 ;  /* 0x0000000814117211 */ /* 0x080fe400008f0eff */
[----:B------:R-:W-:Y:S01]  /*05d0*/  LEA.HI.X.SX32 R19, R6, R8, 0x1, P0 ;  /* 0x0000000806137211 */ /* 0x000fe200000f0eff */
[----:B------:R0:W5:Y:S04]  /*05e0*/  LDG.E.U16 R5, desc[UR28][R14.64] ;  /* 0x0000001c0e057981 */ /* 0x000168000c1e1500 */
[----:B------:R-:W5:Y:S01]  /*05f0*/  LDG.E.U16 R4, desc[UR28][R12.64] ;  /* 0x0000001c0c047981 */ /* 0x000f62000c1e1500 */
[----:B----4-:R-:W-:-:S02]  /*0600*/  LEA R10, R9, R22, 0x1 ;  /* 0x00000016090a7211 */ /* 0x010fc400078e08ff */
[CC--:B------:R-:W-:Y:S01]  /*0610*/  LEA R20, P0, R22.reuse, R7.reuse, 0x1 ;  /* 0x0000000716147211 */ /* 0x0c0fe200078008ff */
[----:B------:R4:W5:Y:S02]  /*0620*/  LDG.E.U16 R6, desc[UR28][R16.64] ;  /* 0x0000001c10067981 */ /* 0x000964000c1e1500 */
[C---:B------:R-:W-:Y:S01]  /*0630*/  IMAD R26, R9.reuse, 0x2, R10 ;  /* 0x00000002091a7824 */ /* 0x040fe200078e020a */
[-C--:B------:R-:W-:Y:S01]  /*0640*/  LEA.HI.X.SX32 R21, R22, R8.reuse, 0x1, P0 ;  /* 0x0000000816157211 */ /* 0x080fe200000f0eff */
[----:B------:R1:W5:Y:S02]  /*0650*/  LDG.E.U16 R11, desc[UR28][R18.64] ;  /* 0x0000001c120b7981 */ /* 0x000364000c1e1500 */
[C---:B------:R-:W-:Y:S01]  /*0660*/  IMAD R28, R9.reuse, 0x2, R26 ;  /* 0x00000002091c7824 */ /* 0x040fe200078e021a */
[-C--:B------:R-:W-:Y:S02]  /*0670*/  LEA R22, P0, R10, R7.reuse, 0x1 ;  /* 0x000000070a167211 */ /* 0x080fe400078008ff */
[----:B------:R-:W-:Y:S01]  /*0680*/  LEA R24, P1, R26, R7, 0x1 ;  /* 0x000000071a187211 */ /* 0x000fe200078208ff */
[----:B0-----:R-:W-:Y:S01]  /*0690*/  IMAD R14, R9, 0x2, R28 ;  /* 0x00000002090e7824 */ /* 0x001fe200078e021c */
[----:B------:R-:W-:-:S02]  /*06a0*/  LEA.HI.X.SX32 R23, R10, R8, 0x1, P0 ;  /* 0x000000080a177211 */ /* 0x000fc400000f0eff */
[-C--:B------:R-:W-:Y:S01]  /*06b0*/  LEA.HI.X.SX32 R25, R26, R8.reuse, 0x1, P1 ;  /* 0x000000081a197211 */ /* 0x080fe200008f0eff */
[C---:B----4-:R-:W-:Y:S01]  /*06c0*/  IMAD R16, R9.reuse, 0x2, R14 ;  /* 0x0000000209107824 */ /* 0x050fe200078e020e */
[CC--:B------:R-:W-:Y:S01]  /*06d0*/  LEA R26, P0, R28.reuse, R7.reuse, 0x1 ;  /* 0x000000071c1a7211 */ /* 0x0c0fe200078008ff */
[----:B------:R0:W5:Y:S03]  /*06e0*/  LDG.E.U16 R10, desc[UR28][R20.64] ;  /* 0x0000001c140a7981 */ /* 0x000166000c1e1500 */
[----:B------:R-:W-:Y:S01]  /*06f0*/  LEA.HI.X.SX32 R27, R28, R8, 0x1, P0 ;  /* 0x000000081c1b7211 */ /* 0x000fe200000f0eff */
[----:B------:R4:W5:Y:S01]  /*0700*/  LDG.E.U16 R12, desc[UR28][R22.64] ;  /* 0x0000001c160c7981 */ /* 0x000962000c1e1500 */
[C---:B-1----:R-:W-:Y:S02]  /*0710*/  LEA R18, P0, R14.reuse, R7, 0x1 ;  /* 0x000000070e127211 */ /* 0x042fe400078008ff */
[----:B------:R-:W-:Y:S01]  /*0720*/  LEA R30, R9, R16, 0x1 ;  /* 0x00000010091e7211 */ /* 0x000fe200078e08ff */
[----:B------:R1:W5:Y:S01]  /*0730*/  LDG.E.U16 R13, desc[UR28][R24.64] ;  /* 0x0000001c180d7981 */ /* 0x000362000c1e1500 */
[----:B------:R-:W-:-:S02]  /*0740*/  LEA.HI.X.SX32 R19, R14, R8, 0x1, P0 ;  /* 0x000000080e137211 */ /* 0x000fc400000f0eff */
[-C--:B0-----:R-:W-:Y:S01]  /*0750*/  LEA R20, P0, R16, R7.reuse, 0x1 ;  /* 0x0000000710147211 */ /* 0x081fe200078008ff */
[C---:B------:R-:W-:Y:S01]  /*0760*/  IMAD R32, R9.reuse, 0x2, R30 ;  /* 0x0000000209207824 */ /* 0x040fe200078e021e */
[-C--:B------:R-:W-:Y:S01]  /*0770*/  LEA R28, P1, R30, R7.reuse, 0x1 ;  /* 0x000000071e1c7211 */ /* 0x080fe200078208ff */
[----:B------:R0:W5:Y:S01]  /*0780*/  LDG.E.U16 R15, desc[UR28][R26.64] ;  /* 0x0000001c1a0f7981 */ /* 0x000162000c1e1500 */
[-C--:B------:R-:W-:Y:S02]  /*0790*/  LEA.HI.X.SX32 R21, R16, R8.reuse, 0x1, P0 ;  /* 0x0000000810157211 */ /* 0x080fe400000f0eff */
[-C--:B------:R-:W-:Y:S01]  /*07a0*/  LEA.HI.X.SX32 R29, R30, R8.reuse, 0x1, P1 ;  /* 0x000000081e1d7211 */ /* 0x080fe200008f0eff */
[C---:B------:R-:W-:Y:S01]  /*07b0*/  IMAD R30, R9.reuse, 0x2, R32 ;  /* 0x00000002091e7824 */ /* 0x040fe200078e0220 */
[CC--:B----4-:R-:W-:Y:S01]  /*07c0*/  LEA R22, P0, R32.reuse, R7.reuse, 0x1 ;  /* 0x0000000720167211 */ /* 0x0d0fe200078008ff */
[----:B------:R-:W5:Y:S03]  /*07d0*/  LDG.E.U16 R14, desc[UR28][R18.64] ;  /* 0x0000001c120e7981 */ /* 0x000f66000c1e1500 */
[-C--:B------:R-:W-:Y:S01]  /*07e0*/  LEA.HI.X.SX32 R23, R32, R8.reuse, 0x1, P0 ;  /* 0x0000000820177211 */ /* 0x080fe200000f0eff */
[C---:B------:R-:W-:Y:S01]  /*07f0*/  IMAD R32, R9.reuse, 0x2, R30 ;  /* 0x0000000209207824 */ /* 0x040fe200078e021e */
[CC--:B-1----:R-:W-:Y:S01]  /*0800*/  LEA R24, P0, R30.reuse, R7.reuse, 0x1 ;  /* 0x000000071e187211 */ /* 0x0c2fe200078008ff */
[----:B------:R-:W5:Y:S02]  /*0810*/  LDG.E.U16 R17, desc[UR28][R28.64] ;  /* 0x0000001c1c117981 */ /* 0x000f64000c1e1500 */
[C---:B------:R-:W-:Y:S01]  /*0820*/  IMAD R34, R9.reuse, 0x2, R32 ;  /* 0x0000000209227824 */ /* 0x040fe200078e0220 */
[----:B------:R-:W-:Y:S01]  /*0830*/  LEA.HI.X.SX32 R25, R30, R8, 0x1, P0 ;  /* 0x000000081e197211 */ /* 0x000fe200000f0eff */
[----:B------:R1:W5:Y:S03]  /*0840*/  LDG.E.U16 R19, desc[UR28][R22.64] ;  /* 0x0000001c16137981 */ /* 0x000366000c1e1500 */
[----:B------:R-:W-:Y:S01]  /*0850*/  LEA R30, P1, R34, R7, 0x1 ;  /* 0x00000007221e7211 */ /* 0x000fe200078208ff */
[----:B------:R-:W5:Y:S01]  /*0860*/  LDG.E.U16 R16, desc[UR28][R20.64] ;  /* 0x0000001c14107981 */ /* 0x000f62000c1e1500 */
[----:B------:R-:W-:-:S02]  /*0870*/  LEA R36, R9, R34, 0x1 ;  /* 0x0000002209247211 */ /* 0x000fc400078e08ff */
[-C--:B0-----:R-:W-:Y:S01]  /*0880*/  LEA R26, P0, R32, R7.reuse, 0x1 ;  /* 0x00000007201a7211 */ /* 0x081fe200078008ff */
[----:B------:R-:W5:Y:S01]  /*0890*/  LDG.E.U16 R18, desc[UR28][R24.64] ;  /* 0x0000001c18127981 */ /* 0x000f62000c1e1500 */
[-C--:B------:R-:W-:Y:S01]  /*08a0*/  LEA.HI.X.SX32 R31, R34, R8.reuse, 0x1, P1 ;  /* 0x00000008221f7211 */ /* 0x080fe200008f0eff */
[C---:B------:R-:W-:Y:S01]  /*08b0*/  IMAD R34, R9.reuse, 0x2, R36 ;  /* 0x0000000209227824 */ /* 0x040fe200078e0224 */
[-C--:B------:R-:W-:Y:S02]  /*08c0*/  LEA.HI.X.SX32 R27, R32, R8.reuse, 0x1, P0 ;  /* 0x00000008201b7211 */ /* 0x080fe400000f0eff */
[CC--:B------:R-:W-:Y:S01]  /*08d0*/  LEA R32, P0, R36.reuse, R7.reuse, 0x1 ;  /* 0x0000000724207211 */ /* 0x0c0fe200078008ff */
[C---:B-1----:R-:W-:Y:S01]  /*08e0*/  IMAD R22, R9.reuse, 0x2, R34 ;  /* 0x0000000209167824 */ /* 0x042fe200078e0222 */
[----:B------:R-:W5:Y:S02]  /*08f0*/  LDG.E.U16 R21, desc[UR28][R30.64] ;  /* 0x0000001c1e157981 */ /* 0x000f64000c1e1500 */
[-C--:B------:R-:W-:Y:S01]  /*0900*/  LEA.HI.X.SX32 R33, R36, R8.reuse, 0x1, P0 ;  /* 0x0000000824217211 */ /* 0x080fe200000f0eff */
[C---:B------:R-:W-:Y:S01]  /*0910*/  IMAD R38, R9.reuse, 0x2, R22 ;  /* 0x0000000209267824 */ /* 0x040fe200078e0216 */
[CC--:B------:R-:W-:Y:S01]  /*0920*/  LEA R28, P0, R34.reuse, R7.reuse, 0x1 ;  /* 0x00000007221c7211 */ /* 0x0c0fe200078008ff */
[----:B------:R0:W5:Y:S02]  /*0930*/  LDG.E.U16 R20, desc[UR28][R26.64] ;  /* 0x0000001c1a147981 */ /* 0x000164000c1e1500 */
[----:B------:R-:W-:Y:S01]  /*0940*/  IMAD R40, R9, 0x2, R38 ;  /* 0x0000000209287824 */ /* 0x000fe200078e0226 */
[----:B------:R-:W-:Y:S01]  /*0950*/  LEA.HI.X.SX32 R29, R34, R8, 0x1, P0 ;  /* 0x00000008221d7211 */ /* 0x000fe200000f0eff */
[----:B------:R1:W5:Y:S01]  /*0960*/  LDG.E.U16 R23, desc[UR28][R32.64] ;  /* 0x0000001c20177981 */ /* 0x000362000c1e1500 */
[----:B------:R-:W-:-:S02]  /*0970*/  LEA R34, P0, R22, R7, 0x1 ;  /* 0x0000000716227211 */ /* 0x000fc400078008ff */
[-C--:B------:R-:W-:Y:S02]  /*0980*/  LEA R36, P1, R38, R7.reuse, 0x1 ;  /* 0x0000000726247211 */ /* 0x080fe400078208ff */
[----:B------:R-:W-:Y:S02]  /*0990*/  LEA.HI.X.SX32 R35, R22, R8, 0x1, P0 ;  /* 0x0000000816237211 */ /* 0x000fe400000f0eff */
[C---:B0-----:R-:W-:Y:S01]  /*09a0*/  LEA R26, R9.reuse, R40, 0x1 ;  /* 0x00000028091a7211 */ /* 0x041fe200078e08ff */
[----:B------:R-:W5:Y:S01]  /*09b0*/  LDG.E.U16 R22, desc[UR28][R28.64] ;  /* 0x0000001c1c167981 */ /* 0x000f62000c1e1500 */
[-C--:B------:R-:W-:Y:S02]  /*09c0*/  LEA.HI.X.SX32 R37, R38, R8.reuse, 0x1, P1 ;  /* 0x0000000826257211 */ /* 0x080fe400008f0eff */
[C---:B------:R-:W-:Y:S01]  /*09d0*/  LEA R38, P0, R40.reuse, R7, 0x1 ;  /* 0x0000000728267211 */ /* 0x040fe200078008ff */
[----:B------:R-:W-:Y:S01]  /*09e0*/  IMAD R42, R9, 0x2, R26 ;  /* 0x00000002092a7824 */ /* 0x000fe200078e021a */
[----:B------:R0:W5:Y:S02]  /*09f0*/  LDG.E.U16 R24, desc[UR28][R34.64] ;  /* 0x0000001c22187981 */ /* 0x000164000c1e1500 */
[----:B------:R-:W-:-:S02]  /*0a00*/  LEA.HI.X.SX32 R39, R40, R8, 0x1, P0 ;  /* 0x0000000828277211 */ /* 0x000fc400000f0eff */
[CC--:B------:R-:W-:Y:S01]  /*0a10*/  LEA R30, P0, R26.reuse, R7.reuse, 0x1 ;  /* 0x000000071a1e7211 */ /* 0x0c0fe200078008ff */
[C---:B------:R-:W-:Y:S01]  /*0a20*/  IMAD R44, R9.reuse, 0x2, R42 ;  /* 0x00000002092c7824 */ /* 0x040fe200078e022a */
[----:B------:R4:W5:Y:S02]  /*0a30*/  LDG.E.U16 R25, desc[UR28][R36.64] ;  /* 0x0000001c24197981 */ /* 0x000964000c1e1500 */
[-C--:B------:R-:W-:Y:S01]  /*0a40*/  LEA.HI.X.SX32 R31, R26, R8.reuse, 0x1, P0 ;  /* 0x000000081a1f7211 */ /* 0x080fe200000f0eff */
[C---:B------:R-:W-:Y:S01]  /*0a50*/  IMAD R46, R9.reuse, 0x2, R44 ;  /* 0x00000002092e7824 */ /* 0x040fe200078e022c */
[-C--:B-1----:R-:W-:Y:S01]  /*0a60*/  LEA R32, P0, R42, R7.reuse, 0x1 ;  /* 0x000000072a207211 */ /* 0x082fe200078008ff */
[----:B------:R1:W5:Y:S01]  /*0a70*/  LDG.E.U16 R27, desc[UR28][R38.64] ;  /* 0x0000001c261b7981 */ /* 0x000362000c1e1500 */
[-C--:B------:R-:W-:Y:S02]  /*0a80*/  LEA R40, P1, R44, R7.reuse, 0x1 ;  /* 0x000000072c287211 */ /* 0x080fe400078208ff */
[-C--:B------:R-:W-:Y:S01]  /*0a90*/  LEA.HI.X.SX32 R33, R42, R8.reuse, 0x1, P0 ;  /* 0x000000082a217211 */ /* 0x080fe200000f0eff */
[----:B------:R-:W-:Y:S01]  /*0aa0*/  IMAD R42, R9, 0x2, R46 ;  /* 0x00000002092a7824 */ /* 0x000fe200078e022e */
[----:B------:R-:W-:Y:S01]  /*0ab0*/  LEA.HI.X.SX32 R41, R44, R8, 0x1, P1 ;  /* 0x000000082c297211 */ /* 0x000fe200008f0eff */
[----:B------:R-:W5:Y:S01]  /*0ac0*/  LDG.E.U16 R26, desc[UR28][R30.64] ;  /* 0x0000001c1e1a7981 */ /* 0x000f62000c1e1500 */
[----:B0-----:R-:W-:-:S02]  /*0ad0*/  LEA R34, P0, R46, R7, 0x1 ;  /* 0x000000072e227211 */ /* 0x001fc400078008ff */
[C---:B------:R-:W-:Y:S01]  /*0ae0*/  LEA R44, R9.reuse, R42, 0x1 ;  /* 0x0000002a092c7211 */ /* 0x040fe200078e08ff */
[----:B------:R-:W5:Y:S01]  /*0af0*/  LDG.E.U16 R29, desc[UR28][R40.64] ;  /* 0x0000001c281d7981 */ /* 0x000f62000c1e1500 */
[-C--:B------:R-:W-:Y:S02]  /*0b00*/  LEA.HI.X.SX32 R35, R46, R8.reuse, 0x1, P0 ;  /* 0x000000082e237211 */ /* 0x080fe400000f0eff */
[CC--:B----4-:R-:W-:Y:S01]  /*0b10*/  LEA R36, P0, R42.reuse, R7.reuse, 0x1 ;  /* 0x000000072a247211 */ /* 0x0d0fe200078008ff */
[C---:B------:R-:W-:Y:S01]  /*0b20*/  IMAD R46, R9.reuse, 0x2, R44 ;  /* 0x00000002092e7824 */ /* 0x040fe200078e022c */
[----:B------:R-:W5:Y:S02]  /*0b30*/  LDG.E.U16 R28, desc[UR28][R32.64] ;  /* 0x0000001c201c7981 */ /* 0x000f64000c1e1500 */
[----:B------:R-:W-:Y:S01]  /*0b40*/  LEA.HI.X.SX32 R37, R42, R8, 0x1, P0 ;  /* 0x000000082a257211 */ /* 0x000fe200000f0eff */
[----:B------:R-:W-:Y:S01]  /*0b50*/  IMAD R48, R9, 0x2, R46 ;  /* 0x0000000209307824 */ /* 0x000fe200078e022e */
[-C--:B------:R-:W-:Y:S01]  /*0b60*/  LEA R42, P1, R46, R7.reuse, 0x1 ;  /* 0x000000072e2a7211 */ /* 0x080fe200078208ff */
[----:B------:R0:W5:Y:S01]  /*0b70*/  LDG.E.U16 R31, desc[UR28][R34.64] ;  /* 0x0000001c221f7981 */ /* 0x000162000c1e1500 */
[----:B-1----:R-:W-:-:S02]  /*0b80*/  LEA R38, P0, R44, R7, 0x1 ;  /* 0x000000072c267211 */ /* 0x002fc400078008ff */
[-C--:B------:R-:W-:Y:S01]  /*0b90*/  LEA.HI.X.SX32 R43, R46, R8.reuse, 0x1, P1 ;  /* 0x000000082e2b7211 */ /* 0x080fe200008f0eff */
[C---:B------:R-:W-:Y:S01]  /*0ba0*/  IMAD R46, R9.reuse, 0x2, R48 ;  /* 0x00000002092e7824 */ /* 0x040fe200078e0230 */
[----:B------:R-:W-:Y:S01]  /*0bb0*/  LEA.HI.X.SX32 R39, R44, R8, 0x1, P0 ;  /* 0x000000082c277211 */ /* 0x000fe200000f0eff */
[----:B------:R-:W5:Y:S01]  /*0bc0*/  LDG.E.U16 R30, desc[UR28][R36.64] ;  /* 0x0000001c241e7981 */ /* 0x000f62000c1e1500 */
[----:B------:R-:W-:Y:S01]  /*0bd0*/  LEA R44, P0, R48, R7, 0x1 ;  /* 0x00000007302c7211 */ /* 0x000fe200078008ff */
[----:B0-----:R-:W-:-:S03]  /*0be0*/  IMAD R34, R9, 0x2, R46 ;  /* 0x0000000209227824 */ /* 0x001fc600078e022e */
[----:B------:R-:W-:Y:S01]  /*0bf0*/  LEA.HI.X.SX32 R45, R48, R8, 0x1, P0 ;  /* 0x00000008302d7211 */ /* 0x000fe200000f0eff */
[----:B------:R0:W5:Y:S01]  /*0c00*/  LDG.E.U16 R32, desc[UR28][R38.64] ;  /* 0x0000001c26207981 */ /* 0x000162000c1e1500 */
[C---:B------:R-:W-:Y:S02]  /*0c10*/  LEA R40, P0, R46.reuse, R7, 0x1 ;  /* 0x000000072e287211 */ /* 0x040fe400078008ff */
[----:B------:R-:W-:Y:S01]  /*0c20*/  LEA R50, R9, R34, 0x1 ;  /* 0x0000002209327211 */ /* 0x000fe200078e08ff */
[----:B------:R1:W5:Y:S01]  /*0c30*/  LDG.E.U16 R33, desc[UR28][R42.64] ;  /* 0x0000001c2a217981 */ /* 0x000362000c1e1500 */
[----:B------:R-:W-:-:S03]  /*0c40*/  LEA.HI.X.SX32 R41, R46, R8, 0x1, P0 ;  /* 0x000000082e297211 */ /* 0x000fc600000f0eff */
[C---:B------:R-:W-:Y:S01]  /*0c50*/  IMAD R52, R9.reuse, 0x2, R50 ;  /* 0x0000000209347824 */ /* 0x040fe200078e0232 */
[-C--:B------:R-:W-:Y:S01]  /*0c60*/  LEA R46, P0, R34, R7.reuse, 0x1 ;  /* 0x00000007222e7211 */ /* 0x080fe200078008ff */
[----:B------:R4:W5:Y:S01]  /*0c70*/  LDG.E.U16 R35, desc[UR28][R44.64] ;  /* 0x0000001c2c237981 */ /* 0x000962000c1e1500 */
[-C--:B------:R-:W-:Y:S01]  /*0c80*/  LEA R48, P1, R50, R7.reuse, 0x1 ;  /* 0x0000000732307211 */ /* 0x080fe200078208ff */
[C---:B0-----:R-:W-:Y:S01]  /*0c90*/  IMAD R38, R9.reuse, 0x2, R52 ;  /* 0x0000000209267824 */ /* 0x041fe200078e0234 */
[-C--:B------:R-:W-:Y:S02]  /*0ca0*/  LEA.HI.X.SX32 R47, R34, R8.reuse, 0x1, P0 ;  /* 0x00000008222f7211 */ /* 0x080fe400000f0eff */
[-C--:B------:R-:W-:Y:S01]  /*0cb0*/  LEA.HI.X.SX32 R49, R50, R8.reuse, 0x1, P1 ;  /* 0x0000000832317211 */ /* 0x080fe200008f0eff */
[C---:B------:R-:W-:Y:S01]  /*0cc0*/  IMAD R54, R9.reuse, 0x2, R38 ;  /* 0x0000000209367824 */ /* 0x040fe200078e0226 */
[CC--:B------:R-:W-:Y:S01]  /*0cd0*/  LEA R50, P0, R52.reuse, R7.reuse, 0x1 ;  /* 0x0000000734327211 */ /* 0x0c0fe200078008ff */
[----:B------:R0:W5:Y:S02]  /*0ce0*/  LDG.E.U16 R36, desc[UR28][R46.64] ;  /* 0x0000001c2e247981 */ /* 0x000164000c1e1500 */
[----:B------:R-:W-:Y:S01]  /*0cf0*/  IMAD R56, R9, 0x2, R54 ;  /* 0x0000000209387824 */ /* 0x000fe200078e0236 */
[----:B------:R-:W-:Y:S01]  /*0d00*/  LEA.HI.X.SX32 R51, R52, R8, 0x1, P0 ;  /* 0x0000000834337211 */ /* 0x000fe200000f0eff */
[----:B------:R0:W5:Y:S01]  /*0d10*/  LDG.E.U16 R37, desc[UR28][R48.64] ;  /* 0x0000001c30257981 */ /* 0x000162000c1e1500 */
[----:B-1----:R-:W-:-:S02]  /*0d20*/  LEA R42, P0, R38, R7, 0x1 ;  /* 0x00000007262a7211 */ /* 0x002fc400078008ff */
[C---:B------:R-:W-:Y:S01]  /*0d30*/  LEA R60, R9.reuse, R56, 0x1 ;  /* 0x00000038093c7211 */ /* 0x040fe200078e08ff */
[----:B------:R1:W5:Y:S01]  /*0d40*/  LDG.E.U16 R39, desc[UR28][R50.64] ;  /* 0x0000001c32277981 */ /* 0x000362000c1e1500 */
[-C--:B------:R-:W-:Y:S02]  /*0d50*/  LEA.HI.X.SX32 R43, R38, R8.reuse, 0x1, P0 ;  /* 0x00000008262b7211 */ /* 0x080fe400000f0eff */
[-C--:B----4-:R-:W-:Y:S01]  /*0d60*/  LEA R44, P0, R54, R7.reuse, 0x1 ;  /* 0x00000007362c7211 */ /* 0x090fe200078008ff */
[----:B------:R-:W5:Y:S01]  /*0d70*/  LDG.E.U16 R34, desc[UR28][R40.64] ;  /* 0x0000001c28227981 */ /* 0x000f62000c1e1500 */
[-C--:B------:R-:W-:Y:S02]  /*0d80*/  LEA R52, P1, R56, R7.reuse, 0x1 ;  /* 0x0000000738347211 */ /* 0x080fe400078208ff */
[-C--:B------:R-:W-:Y:S01]  /*0d90*/  LEA.HI.X.SX32 R45, R54, R8.reuse, 0x1, P0 ;  /* 0x00000008362d7211 */ /* 0x080fe200000f0eff */
[C---:B------:R-:W-:Y:S01]  /*0da0*/  IMAD R54, R9.reuse, 0x2, R60 ;  /* 0x0000000209367824 */ /* 0x040fe200078e023c */
[----:B------:R-:W-:Y:S01]  /*0db0*/  LEA.HI.X.SX32 R53, R56, R8, 0x1, P1 ;  /* 0x0000000838357211 */ /* 0x000fe200008f0eff */
[----:B------:R-:W5:Y:S01]  /*0dc0*/  LDG.E.U16 R38, desc[UR28][R42.64] ;  /* 0x0000001c2a267981 */ /* 0x000f62000c1e1500 */
[----:B0-----:R-:W-:Y:S01]  /*0dd0*/  LEA R46, P0, R60, R7, 0x1 ;  /* 0x000000073c2e7211 */ /* 0x001fe200078008ff */
[----:B------:R-:W-:-:S02]  /*0de0*/  IMAD R56, R9, 0x2, R54 ;  /* 0x0000000209387824 */ /* 0x000fc400078e0236 */
[----:B------:R0:W5:Y:S01]  /*0df0*/  LDG.E.U16 R41, desc[UR28][R52.64] ;  /* 0x0000001c34297981 */ /* 0x000162000c1e1500 */
[----:B------:R-:W-:Y:S01]  /*0e00*/  LEA.HI.X.SX32 R47, R60, R8, 0x1, P0 ;  /* 0x000000083c2f7211 */ /* 0x000fe200000f0eff */
[C---:B------:R-:W-:Y:S01]  /*0e10*/  IMAD R60, R9.reuse, 0x2, R56 ;  /* 0x00000002093c7824 */ /* 0x040fe200078e0238 */
[CC--:B------:R-:W-:Y:S01]  /*0e20*/  LEA R48, P0, R54.reuse, R7.reuse, 0x1 ;  /* 0x0000000736307211 */ /* 0x0c0fe200078008ff */
[----:B------:R-:W5:Y:S03]  /*0e30*/  LDG.E.U16 R40, desc[UR28][R44.64] ;  /* 0x0000001c2c287981 */ /* 0x000f66000c1e1500 */
[C---:B------:R-:W-:Y:S01]  /*0e40*/  LEA R62, R9.reuse, R60, 0x1 ;  /* 0x0000003c093e7211 */ /* 0x040fe200078e08ff */
[----:B------:R4:W5:Y:S01]  /*0e50*/  LDG.E.U16 R43, desc[UR28][R46.64] ;  /* 0x0000001c2e2b7981 */ /* 0x000962000c1e1500 */
[-C--:B------:R-:W-:Y:S02]  /*0e60*/  LEA.HI.X.SX32 R49, R54, R8.reuse, 0x1, P0 ;  /* 0x0000000836317211 */ /* 0x080fe400000f0eff */
[-C--:B-1----:R-:W-:Y:S01]  /*0e70*/  LEA R50, P0, R56, R7.reuse, 0x1 ;  /* 0x0000000738327211 */ /* 0x082fe200078008ff */
[----:B0-----:R-:W-:Y:S01]  /*0e80*/  IMAD R52, R9, 0x2, R62 ;  /* 0x0000000209347824 */ /* 0x001fe200078e023e */
[----:B------:R-:W-:Y:S01]  /*0e90*/  LEA R54, P1, R60, R7, 0x1 ;  /* 0x000000073c367211 */ /* 0x000fe200078208ff */
[----:B------:R0:W5:Y:S01]  /*0ea0*/  LDG.E.U16 R42, desc[UR28][R48.64] ;  /* 0x0000001c302a7981 */ /* 0x000162000c1e1500 */
[----:B------:R-:W-:-:S02]  /*0eb0*/  LEA.HI.X.SX32 R51, R56, R8, 0x1, P0 ;  /* 0x0000000838337211 */ /* 0x000fc400000f0eff */
[-C--:B------:R-:W-:Y:S01]  /*0ec0*/  LEA.HI.X.SX32 R55, R60, R8.reuse, 0x1, P1 ;  /* 0x000000083c377211 */ /* 0x080fe200008f0eff */
[C---:B------:R-:W-:Y:S01]  /*0ed0*/  IMAD R60, R9.reuse, 0x2, R52 ;  /* 0x00000002093c7824 */ /* 0x040fe200078e0234 */
[CC--:B------:R-:W-:Y:S01]  /*0ee0*/  LEA R56, P0, R62.reuse, R7.reuse, 0x1 ;  /* 0x000000073e387211 */ /* 0x0c0fe200078008ff */
[----:B------:R1:W5:Y:S03]  /*0ef0*/  LDG.E.U16 R44, desc[UR28][R50.64] ;  /* 0x0000001c322c7981 */ /* 0x000366000c1e1500 */
[-C--:B------:R-:W-:Y:S01]  /*0f00*/  LEA.HI.X.SX32 R57, R62, R8.reuse, 0x1, P0 ;  /* 0x000000083e397211 */ /* 0x080fe200000f0eff */
[----:B------:R-:W-:Y:S01]  /*0f10*/  IMAD R62, R9, 0x2, R60 ;  /* 0x00000002093e7824 */ /* 0x000fe200078e023c */
[CC--:B----4-:R-:W-:Y:S01]  /*0f20*/  LEA R46, P0, R52.reuse, R7.reuse, 0x1 ;  /* 0x00000007342e7211 */ /* 0x0d0fe200078008ff */
[----:B------:R4:W5:Y:S03]  /*0f30*/  LDG.E.U16 R45, desc[UR28][R54.64] ;  /* 0x0000001c362d7981 */ /* 0x000966000c1e1500 */
[----:B------:R-:W-:Y:S01]  /*0f40*/  LEA.HI.X.SX32 R47, R52, R8, 0x1, P0 ;  /* 0x00000008342f7211 */ /* 0x000fe200000f0eff */
[----:B------:R2:W5:Y:S01]  /*0f50*/  LDG.E.U16 R59, desc[UR28][R56.64] ;  /* 0x0000001c383b7981 */ /* 0x000562000c1e1500 */
[----:B0-----:R-:W-:-:S02]  /*0f60*/  LEA R48, P0, R60, R7, 0x1 ;  /* 0x000000073c307211 */ /* 0x001fc400078008ff */
[C---:B------:R-:W-:Y:S01]  /*0f70*/  LEA R64, R9.reuse, R62, 0x1 ;  /* 0x0000003e09407211 */ /* 0x040fe200078e08ff */
[----:B------:R0:W5:Y:S01]  /*0f80*/  LDG.E.U16 R61, desc[UR28][R46.64] ;  /* 0x0000001c2e3d7981 */ /* 0x000162000c1e1500 */
[-C--:B------:R-:W-:Y:S02]  /*0f90*/  LEA.HI.X.SX32 R49, R60, R8.reuse, 0x1, P0 ;  /* 0x000000083c317211 */ /* 0x080fe400000f0eff */
[-C--:B-1----:R-:W-:Y:S01]  /*0fa0*/  LEA R50, P0, R64, R7.reuse, 0x1 ;  /* 0x0000000740327211 */ /* 0x082fe200078008ff */
[C---:B------:R-:W-:Y:S01]  /*0fb0*/  IMAD R60, R9.reuse, 0x2, R64 ;  /* 0x00000002093c7824 */ /* 0x040fe200078e0240 */
[-C--:B------:R-:W-:Y:S01]  /*0fc0*/  LEA R52, P1, R62, R7.reuse, 0x1 ;  /* 0x000000073e347211 */ /* 0x080fe200078208ff */
[----:B------:R-:W5:Y:S01]  /*0fd0*/  LDG.E.U16 R63, desc[UR28][R48.64] ;  /* 0x0000001c303f7981 */ /* 0x000f62000c1e1500 */
[-C--:B------:R-:W-:Y:S02]  /*0fe0*/  LEA.HI.X.SX32 R51, R64, R8.reuse, 0x1, P0 ;  /* 0x0000000840337211 */ /* 0x080fe400000f0eff */
[-C--:B------:R-:W-:Y:S01]  /*0ff0*/  LEA.HI.X.SX32 R53, R62, R8.reuse, 0x1, P1 ;  /* 0x000000083e357211 */ /* 0x080fe200008f0eff */
[C---:B------:R-:W-:Y:S01]  /*1000*/  IMAD R62, R9.reuse, 0x2, R60 ;  /* 0x00000002093e7824 */ /* 0x040fe200078e023c */
[CC--:B----4-:R-:W-:Y:S01]  /*1010*/  LEA R54, P0, R60.reuse, R7.reuse, 0x1 ;  /* 0x000000073c367211 */ /* 0x0d0fe200078008ff */
[----:B------:R-:W5:Y:S03]  /*1020*/  LDG.E.U16 R67, desc[UR28][R50.64] ;  /* 0x0000001c32437981 */ /* 0x000f66000c1e1500 */
[----:B------:R-:W-:Y:S01]  /*1030*/  LEA.HI.X.SX32 R55, R60, R8, 0x1, P0 ;  /* 0x000000083c377211 */ /* 0x000fe200000f0eff */
[C---:B------:R-:W-:Y:S01]  /*1040*/  IMAD R60, R9.reuse, 0x2, R62 ;  /* 0x00000002093c7824 */ /* 0x040fe200078e023e */
[----:B------:R1:W5:Y:S04]  /*1050*/  LDG.E.U16 R65, desc[UR28][R52.64] ;  /* 0x0000001c34417981 */ /* 0x000368000c1e1500 */
[----:B------:R-:W-:Y:S01]  /*1060*/  LEA R64, R9, R60, 0x1 ;  /* 0x0000003c09407211 */ /* 0x000fe200078e08ff */
[----:B------:R-:W5:Y:S01]  /*1070*/  LDG.E.U16 R66, desc[UR28][R54.64] ;  /* 0x0000001c36427981 */ /* 0x000f62000c1e1500 */
[----:B--2---:R-:W-:-:S02]  /*1080*/  LEA R56, P1, R60, R7, 0x1 ;  /* 0x000000073c387211 */ /* 0x004fc400078208ff */
[----:B0-----:R-:W-:Y:S01]  /*1090*/  LEA R46, P0, R62, R7, 0x1 ;  /* 0x000000073e2e7211 */ /* 0x001fe200078008ff */
[----:B-1----:R-:W-:Y:S01]  /*10a0*/  IMAD R52, R9, 0x2, R64 ;  /* 0x0000000209347824 */ /* 0x002fe200078e0240 */
[----:B------:R-:W-:-:S03]  /*10b0*/  LEA.HI.X.SX32 R57, R60, R8, 0x1, P1 ;  /* 0x000000083c397211 */ /* 0x000fc600008f0eff */
[C---:B------:R-:W-:Y:S01]  /*10c0*/  IMAD R60, R9.reuse, 0x2, R52 ;  /* 0x00000002093c7824 */ /* 0x040fe200078e0234 */
[-C--:B------:R-:W-:Y:S01]  /*10d0*/  LEA.HI.X.SX32 R47, R62, R8.reuse, 0x1, P0 ;  /* 0x000000083e2f7211 */ /* 0x080fe200000f0eff */
[----:B------:R0:W5:Y:S01]  /*10e0*/  LDG.E.U16 R69, desc[UR28][R56.64] ;  /* 0x0000001c38457981 */ /* 0x000162000c1e1500 */
[CC--:B------:R-:W-:Y:S01]  /*10f0*/  LEA R48, P0, R64.reuse, R7.reuse, 0x1 ;  /* 0x0000000740307211 */ /* 0x0c0fe200078008ff */
[C---:B------:R-:W-:Y:S02]  /*1100*/  IMAD R62, R9.reuse, 0x2, R60 ;  /* 0x00000002093e7824 */ /* 0x040fe400078e023c */
[----:B------:R1:W5:Y:S01]  /*1110*/  LDG.E.U16 R68, desc[UR28][R46.64] ;  /* 0x0000001c2e447981 */ /* 0x000362000c1e1500 */
[----:B------:R-:W-:Y:S02]  /*1120*/  LEA.HI.X.SX32 R49, R64, R8, 0x1, P0 ;  /* 0x0000000840317211 */ /* 0x000fe400000f0eff */
[C---:B------:R-:W-:Y:S02]  /*1130*/  LEA R50, P0, R52.reuse, R7, 0x1 ;  /* 0x0000000734327211 */ /* 0x040fe400078008ff */
[----:B------:R-:W-:Y:S01]  /*1140*/  LEA R64, R9, R62, 0x1 ;  /* 0x0000003e09407211 */ /* 0x000fe200078e08ff */
[----:B------:R2:W5:Y:S01]  /*1150*/  LDG.E.U16 R71, desc[UR28][R48.64] ;  /* 0x0000001c30477981 */ /* 0x000562000c1e1500 */
[----:B------:R-:W-:-:S02]  /*1160*/  LEA.HI.X.SX32 R51, R52, R8, 0x1, P0 ;  /* 0x0000000834337211 */ /* 0x000fc400000f0eff */
[-C--:B------:R-:W-:Y:S01]  /*1170*/  LEA R52, P0, R60, R7.reuse, 0x1 ;  /* 0x000000073c347211 */ /* 0x080fe200078008ff */
[C---:B0-----:R-:W-:Y:S01]  /*1180*/  IMAD R56, R9.reuse, 0x2, R64 ;  /* 0x0000000209387824 */ /* 0x041fe200078e0240 */
[-C--:B------:R-:W-:Y:S01]  /*1190*/  LEA R54, P1, R62, R7.reuse, 0x1 ;  /* 0x000000073e367211 */ /* 0x080fe200078208ff */
[----:B------:R0:W5:Y:S01]  /*11a0*/  LDG.E.U16 R70, desc[UR28][R50.64] ;  /* 0x0000001c32467981 */ /* 0x000162000c1e1500 */
[-C--:B------:R-:W-:Y:S01]  /*11b0*/  LEA.HI.X.SX32 R53, R60, R8.reuse, 0x1, P0 ;  /* 0x000000083c357211 */ /* 0x080fe200000f0eff */
[C---:B------:R-:W-:Y:S01]  /*11c0*/  IMAD R60, R9.reuse, 0x2, R56 ;  /* 0x00000002093c7824 */ /* 0x040fe200078e0238 */
[-C--:B-1----:R-:W-:Y:S02]  /*11d0*/  LEA R46, P0, R64, R7.reuse, 0x1 ;  /* 0x00000007402e7211 */ /* 0x082fe400078008ff */
[-C--:B------:R-:W-:Y:S01]  /*11e0*/  LEA.HI.X.SX32 R55, R62, R8.reuse, 0x1, P1 ;  /* 0x000000083e377211 */ /* 0x080fe200008f0eff */
[----:B------:R-:W-:Y:S01]  /*11f0*/  IMAD R62, R9, 0x2, R60 ;  /* 0x00000002093e7824 */ /* 0x000fe200078e023c */
[----:B------:R-:W-:Y:S01]  /*1200*/  LEA.HI.X.SX32 R47, R64, R8, 0x1, P0 ;  /* 0x00000008402f7211 */ /* 0x000fe200000f0eff */
[----:B------:R-:W5:Y:S01]  /*1210*/  LDG.E.U16 R72, desc[UR28][R52.64] ;  /* 0x0000001c34487981 */ /* 0x000f62000c1e1500 */
[----:B--2---:R-:W-:-:S02]  /*1220*/  LEA R48, P0, R56, R7, 0x1 ;  /* 0x0000000738307211 */ /* 0x004fc400078008ff */
[C---:B------:R-:W-:Y:S01]  /*1230*/  LEA R64, R9.reuse, R62, 0x1 ;  /* 0x0000003e09407211 */ /* 0x040fe200078e08ff */
[----:B------:R1:W5:Y:S01]  /*1240*/  LDG.E.U16 R73, desc[UR28][R54.64] ;  /* 0x0000001c36497981 */ /* 0x000362000c1e1500 */
[-C--:B------:R-:W-:Y:S02]  /*1250*/  LEA.HI.X.SX32 R49, R56, R8.reuse, 0x1, P0 ;  /* 0x0000000838317211 */ /* 0x080fe400000f0eff */
[-C--:B0-----:R-:W-:Y:S01]  /*1260*/  LEA R50, P0, R60, R7.reuse, 0x1 ;  /* 0x000000073c327211 */ /* 0x081fe200078008ff */
[----:B------:R0:W5:Y:S01]  /*1270*/  LDG.E.U16 R75, desc[UR28][R46.64] ;  /* 0x0000001c2e4b7981 */ /* 0x000162000c1e1500 */
[-C--:B------:R-:W-:Y:S02]  /*1280*/  LEA R56, P1, R62, R7.reuse, 0x1 ;  /* 0x000000073e387211 */ /* 0x080fe400078208ff */
[----:B------:R-:W-:Y:S01]  /*1290*/  LEA.HI.X.SX32 R51, R60, R8, 0x1, P0 ;  /* 0x000000083c337211 */ /* 0x000fe200000f0eff */
[----:B------:R2:W5:Y:S01]  /*12a0*/  LDG.E.U16 R74, desc[UR28][R48.64] ;  /* 0x0000001c304a7981 */ /* 0x000562000c1e1500 */
[----:B-1----:R-:W-:Y:S01]  /*12b0*/  IMAD R54, R9, 0x2, R64 ;  /* 0x0000000209367824 */ /* 0x002fe200078e0240 */
[----:B------:R-:W-:-:S02]  /*12c0*/  LEA R52, P0, R64, R7, 0x1 ;  /* 0x0000000740347211 */ /* 0x000fc400078008ff */
[----:B------:R1:W5:Y:S01]  /*12d0*/  LDG.E.U16 R76, desc[UR28][R50.64] ;  /* 0x0000001c324c7981 */ /* 0x000362000c1e1500 */
[C---:B------:R-:W-:Y:S01]  /*12e0*/  IMAD R60, R9.reuse, 0x2, R54 ;  /* 0x00000002093c7824 */ /* 0x040fe200078e0236 */
[-C--:B------:R-:W-:Y:S02]  /*12f0*/  LEA.HI.X.SX32 R57, R62, R8.reuse, 0x1, P1 ;  /* 0x000000083e397211 */ /* 0x080fe400008f0eff */
[-C--:B------:R-:W-:Y:S01]  /*1300*/  LEA.HI.X.SX32 R53, R64, R8.reuse, 0x1, P0 ;  /* 0x0000000840357211 */ /* 0x080fe200000f0eff */
[----:B------:R-:W-:Y:S01]  /*1310*/  IMAD R62, R9, 0x2, R60 ;  /* 0x00000002093e7824 */ /* 0x000fe200078e023c */
[CC--:B0-----:R-:W-:Y:S01]  /*1320*/  LEA R46, P0, R54.reuse, R7.reuse, 0x1 ;  /* 0x00000007362e7211 */ /* 0x0c1fe200078008ff */
[----:B------:R-:W5:Y:S03]  /*1330*/  LDG.E.U16 R77, desc[UR28][R56.64] ;  /* 0x0000001c384d7981 */ /* 0x000f66000c1e1500 */
[----:B------:R-:W-:Y:S01]  /*1340*/  LEA.HI.X.SX32 R47, R54, R8, 0x1, P0 ;  /* 0x00000008362f7211 */ /* 0x000fe200000f0eff */
[----:B------:R0:W5:Y:S01]  /*1350*/  LDG.E.U16 R81, desc[UR28][R52.64] ;  /* 0x0000001c34517981 */ /* 0x000162000c1e1500 */
[----:B--2---:R-:W-:-:S02]  /*1360*/  LEA R48, P0, R60, R7, 0x1 ;  /* 0x000000073c307211 */ /* 0x004fc400078008ff */
[C---:B------:R-:W-:Y:S01]  /*1370*/  LEA R64, R9.reuse, R62, 0x1 ;  /* 0x0000003e09407211 */ /* 0x040fe200078e08ff */
[----:B------:R2:W5:Y:S01]  /*1380*/  LDG.E.U16 R84, desc[UR28][R46.64] ;  /* 0x0000001c2e547981 */ /* 0x000562000c1e1500 */
[-C--:B------:R-:W-:Y:S02]  /*1390*/  LEA R54, P1, R62, R7.reuse, 0x1 ;  /* 0x000000073e367211 */ /* 0x080fe400078208ff */
[-C--:B------:R-:W-:Y:S01]  /*13a0*/  LEA.HI.X.SX32 R49, R60, R8.reuse, 0x1, P0 ;  /* 0x000000083c317211 */ /* 0x080fe200000f0eff */
[C---:B------:R-:W-:Y:S01]  /*13b0*/  IMAD R60, R9.reuse, 0x2, R64 ;  /* 0x00000002093c7824 */ /* 0x040fe200078e0240 */
[-C--:B------:R-:W-:Y:S02]  /*13c0*/  LEA.HI.X.SX32 R55, R62, R8.reuse, 0x1, P1 ;  /* 0x000000083e377211 */ /* 0x080fe400008f0eff */
[C---:B-1----:R-:W-:Y:S01]  /*13d0*/  LEA R50, P0, R64.reuse, R7, 0x1 ;  /* 0x0000000740327211 */ /* 0x042fe200078008ff */
[----:B------:R-:W-:Y:S01]  /*13e0*/  IMAD R62, R9, 0x2, R60 ;  /* 0x00000002093e7824 */ /* 0x000fe200078e023c */
[----:B------:R1:W5:Y:S02]  /*13f0*/  LDG.E.U16 R48, desc[UR28][R48.64] ;  /* 0x0000001c30307981 */ /* 0x000364000c1e1500 */
[----:B------:R-:W-:-:S02]  /*1400*/  LEA.HI.X.SX32 R51, R64, R8, 0x1, P0 ;  /* 0x0000000840337211 */ /* 0x000fc400000f0eff */
[-C--:B0-----:R-:W-:Y:S01]  /*1410*/  LEA R52, P0, R60, R7.reuse, 0x1 ;  /* 0x000000073c347211 */ /* 0x081fe200078008ff */
[----:B------:R-:W5:Y:S01]  /*1420*/  LDG.E.U16 R54, desc[UR28][R54.64] ;  /* 0x0000001c36367981 */ /* 0x000f62000c1e1500 */
[----:B------:R-:W-:Y:S02]  /*1430*/  LEA R56, P1, R62, R7, 0x1 ;  /* 0x000000073e387211 */ /* 0x000fe400078208ff */
[-C--:B------:R-:W-:Y:S01]  /*1440*/  LEA.HI.X.SX32 R53, R60, R8.reuse, 0x1, P0 ;  /* 0x000000083c357211 */ /* 0x080fe200000f0eff */
[----:B------:R-:W5:Y:S01]  /*1450*/  LDG.E.U16 R51, desc[UR28][R50.64] ;  /* 0x0000001c32337981 */ /* 0x000f62000c1e1500 */
[----:B------:R-:W-:-:S03]  /*1460*/  LEA.HI.X.SX32 R57, R62, R8, 0x1, P1 ;  /* 0x000000083e397211 */ /* 0x000fc600008f0eff */
[----:B------:R-:W5:Y:S04]  /*1470*/  LDG.E.U16 R52, desc[UR28][R52.64] ;  /* 0x0000001c34347981 */ /* 0x000f68000c1e1500 */
[----:B------:R-:W5:Y:S01]  /*1480*/  LDG.E.U16 R56, desc[UR28][R56.64] ;  /* 0x0000001c38387981 */ /* 0x000f62000c1e1500 */
[----:B------:R-:W-:-:S05]  /*1490*/  IMAD R9, R9, 0x2, R62 ;  /* 0x0000000209097824 */ /* 0x000fca00078e023e */
[C---:B--2---:R-:W-:Y:S02]  /*14a0*/  LEA R46, P0, R9.reuse, R7, 0x1 ;  /* 0x00000007092e7211 */ /* 0x044fe400078008ff */
[----:B------:R-:W-:Y:S02]  /*14b0*/  LOP3.LUT R7, R0, 0x7f, RZ, 0xc0, !PT ;  /* 0x0000007f00077812 */ /* 0x000fe400078ec0ff */
[----:B------:R-:W-:Y:S01]  /*14c0*/  LEA.HI.X.SX32 R47, R9, R8, 0x1, P0 ;  /* 0x00000008092f7211 */ /* 0x000fe200000f0eff */
[----:B------:R-:W-:Y:S02]  /*14d0*/  IMAD R78, R78, UR23, RZ ;  /* 0x000000174e4e7c24 */ /* 0x000fe4000f8e02ff */
[----:B---3--:R-:W-:Y:S02]  /*14e0*/  IMAD R8, R7, UR4, RZ ;  /* 0x0000000407087c24 */ /* 0x008fe4000f8e02ff */
[----:B------:R0:W5:Y:S01]  /*14f0*/  LDG.E.U16 R46, desc[UR28][R46.64] ;  /* 0x0000001c2e2e7981 */ /* 0x000162000c1e1500 */
[----:B------:R-:W-:Y:S01]  /*1500*/  IMAD.SHL.U32 R7, R78, 0x2, RZ ;  /* 0x000000024e077824 */ /* 0x000fe200078e00ff */
[----:B------:R-:W-:-:S02]  /*1510*/  SHF.R.S32.HI R80, RZ, 0x6, R0 ;  /* 0x00000006ff507819 */ /* 0x000fc40000011400 */
[----:B------:R-:W-:Y:S02]  /*1520*/  SHF.L.U32 R9, R8, 0x1, RZ ;  /* 0x0000000108097819 */ /* 0x000fe400000006ff */
[----:B-1----:R-:W-:Y:S02]  /*1530*/  SHF.R.U32.HI R49, RZ, 0x5, R0 ;  /* 0x00000005ff317819 */ /* 0x002fe40000011600 */
[----:B0-----:R-:W-:Y:S01]  /*1540*/  LOP3.LUT R47, R0, 0x3f, RZ, 0xc0, !PT ;  /* 0x0000003f002f7812 */ /* 0x001fe200078ec0ff */
[----:B------:R-:W-:Y:S01]  /*1550*/  IMAD.HI R8, R8, 0x2, RZ ;  /* 0x0000000208087827 */ /* 0x000fe200078e02ff */
[----:B------:R-:W-:Y:S02]  /*1560*/  IADD3 R82, P0, P1, R9, R82, R7 ;  /* 0x0000005209527210 */ /* 0x000fe4000791e007 */
[----:B------:R-:W-:Y:S01]  /*1570*/  SGXT R80, R80, 0x1 ;  /* 0x000000015050781a */ /* 0x000fe20000000200 */
[----:B------:R-:W-:Y:S01]  /*1580*/  IMAD.HI R78, R78, 0x2, RZ ;  /* 0x000000024e4e7827 */ /* 0x000fe200078e02ff */
[----:B------:R-:W-:-:S03]  /*1590*/  R2UR UR15, R49 ;  /* 0x00000000310f72ca */ /* 0x000fc600000e0000 */
[----:B------:R-:W-:Y:S01]  /*15a0*/  IMAD.SHL.U32 R47, R47, 0x2, RZ ;  /* 0x000000022f2f7824 */ /* 0x000fe200078e00ff */
[----:B------:R-:W-:Y:S02]  /*15b0*/  R2UR UR27, R58 ;  /* 0x000000003a1b72ca */ /* 0x000fe400000e0000 */
[----:B------:R-:W-:Y:S02]  /*15c0*/  IADD3.X R83, PT, PT, R8, R83, R78, P0, P1 ;  /* 0x0000005308537210 */ /* 0x000fe400007e244e */
[----:B------:R-:W-:Y:S01]  /*15d0*/  LOP3.LUT R80, R47, 0x90, R80, 0x78, !PT ;  /* 0x000000902f507812 */ /* 0x000fe200078e7850 */
[----:B------:R-:W-:Y:S10]  /*15e0*/  @P5 BRA `(.L_x_5) ;  /* 0x0000000000185947 */ /* 0x000ff40003800000 */
[----:B------:R-:W-:Y:S01]  /*15f0*/  ELECT P0, URZ, PT ;  /* 0x0000000000ff782f */ /* 0x000fe20003800000 */
[----:B------:R-:W-:Y:S01]  /*1600*/  IMAD.MOV.U32 R7, RZ, RZ, 0x1 ;  /* 0x00000001ff077424 */ /* 0x000fe200078e00ff */
[----:B------:R-:W-:Y:S01]  /*1610*/  UMOV UR4, 0x40 ;  /* 0x0000004000047882 */ /* 0x000fe20000000000 */
[----:B------:R-:W-:Y:S01]  /*1620*/  UVIRTCOUNT.DEALLOC.SMPOOL 0x80 ;  /* 0x000000800000784c */ /* 0x000fe20000000000 */
[----:B------:R-:W-:-:S09]  /*1630*/  ULEA UR4, UR6, UR4, 0x18 ;  /* 0x0000000406047291 */ /* 0x000fd2000f8ec0ff */
[----:B------:R0:W-:Y:S03]  /*1640*/  @P0 STS.U8 [UR4], R7 ;  /* 0x00000007ff000988 */ /* 0x0001e60008000004 */
.L_x_5:
[----:B------:R-:W-:Y:S01]  /*1650*/  USHF.L.U32 UR4, UR15, 0x15, URZ ;  /* 0x000000150f047899 */ /* 0x000fe200080006ff */
[----:B-----5:R1:W-:Y:S01]  /*1660*/  STS.U16 [R80+UR22], R3 ;  /* 0x0000000350007988 */ /* 0x0203e20008000416 */
[----:B0-----:R-:W-:Y:S01]  /*1670*/  LOP3.LUT R7, R80, 0x40, RZ, 0x3c, !PT ;  /* 0x0000004050077812 */ /* 0x001fe200078e3cff */
[----:B------:R-:W-:Y:S01]  /*1680*/  UMOV UR9, 0x1 ;  /* 0x0000000100097882 */ /* 0x000fe20000000000 */
[----:B------:R-:W-:Y:S01]  /*1690*/  ULOP3.LUT UR4, UR4, 0x600000, URZ, 0xc0, !UPT ;  /* 0x0060000004047892 */ /* 0x000fe2000f8ec0ff */
[----:B------:R-:W-:Y:S01]  /*16a0*/  STS.U16 [R80+UR22+0x400], R11 ;  /* 0x0004000b50007988 */ /* 0x000fe20008000416 */
[----:B------:R-:W-:-:S03]  /*16b0*/  LOP3.LUT P6, RZ, R0, 0x7f, RZ, 0xc0, !PT ;  /* 0x0000007f00ff7812 */ /* 0x000fc600078cc0ff */
[----:B------:R-:W-:Y:S01]  /*16c0*/  STS.U16 [R80+UR22+0x800], R15 ;  /* 0x0008000f50007988 */ /* 0x000fe20008000416 */
[----:B------:R-:W-:Y:S01]  /*16d0*/  UIADD3 UR21, UPT, UPT, UR27, UR4, URZ ;  /* 0x000000041b157290 */ /* 0x000fe2000fffe0ff */
[----:B-1----:R-:W-:Y:S02]  /*16e0*/  LOP3.LUT R3, R80, 0x20, RZ, 0x3c, !PT ;  /* 0x0000002050037812 */ /* 0x002fe400078e3cff */
[----:B------:R-:W-:Y:S04]  /*16f0*/  STS.U16 [R80+UR22+0xc00], R19 ;  /* 0x000c001350007988 */ /* 0x000fe80008000416 */
[----:B------:R-:W-:Y:S04]  /*1700*/  STS.U16 [R80+UR22+0x1000], R23 ;  /* 0x0010001750007988 */ /* 0x000fe80008000416 */
[----:B------:R-:W-:Y:S01]  /*1710*/  STS.U16 [R80+UR22+0x1400], R27 ;  /* 0x0014001b50007988 */ /* 0x000fe20008000416 */
[----:B------:R-:W-:Y:S01]  /*1720*/  VOTEU.ALL UP0, P6 ;  /* 0x0000000000ff7886 */ /* 0x000fe20003000000 */
[----:B------:R-:W-:-:S02]  /*1730*/  VOTEU.ALL UP1, P6 ;  /* 0x0000000000ff7886 */ /* 0x000fc40003020000 */
[----:B------:R0:W-:Y:S04]  /*1740*/  STS.U16 [R80+UR22+0x1800], R31 ;  /* 0x0018001f50007988 */ /* 0x0001e80008000416 */
[----:B------:R-:W-:Y:S01]  /*1750*/  STS.U16 [R80+UR22+0x1c00], R35 ;  /* 0x001c002350007988 */ /* 0x000fe20008000416 */
[----:B------:R-:W-:-:S04]  /*1760*/  @!UP0 UIADD3 UR4, UPT, UPT, -UR9, 0x100000, URZ ;  /* 0x0010000009048890 */ /* 0x000fc8000fffe1ff */
[----:B------:R-:W-:Y:S02]  /*1770*/  @!UP0 USHF.L.U32 UR5, UR4, 0xb, URZ ;  /* 0x0000000b04058899 */ /* 0x000fe400080006ff */
[----:B------:R-:W-:Y:S01]  /*1780*/  @!UP0 USHF.L.U32 UR4, UR4, 0x1, URZ ;  /* 0x0000000104048899 */ /* 0x000fe200080006ff */
[----:B------:R-:W-:Y:S04]  /*1790*/  STS.U16 [R80+UR22+0x2000], R39 ;  /* 0x0020002750007988 */ /* 0x000fe80008000416 */
[----:B------:R-:W-:Y:S04]  /*17a0*/  STS.U16 [R80+UR22+0x2400], R43 ;  /* 0x0024002b50007988 */ /* 0x000fe80008000416 */
[----:B------:R-:W-:Y:S04]  /*17b0*/  STS.U16 [R80+UR22+0x2800], R59 ;  /* 0x0028003b50007988 */ /* 0x000fe80008000416 */
[----:B------:R-:W-:Y:S04]  /*17c0*/  STS.U16 [R80+UR22+0x2c00], R67 ;  /* 0x002c004350007988 */ /* 0x000fe80008000416 */
[----:B------:R-:W-:Y:S04]  /*17d0*/  STS.U16 [R80+UR22+0x3000], R71 ;  /* 0x0030004750007988 */ /* 0x000fe80008000416 */
[----:B------:R-:W-:Y:S04]  /*17e0*/  STS.U16 [R80+UR22+0x3400], R75 ;  /* 0x0034004b50007988 */ /* 0x000fe80008000416 */
[----:B------:R-:W-:Y:S04]  /*17f0*/  STS.U16 [R80+UR22+0x3800], R81 ;  /* 0x0038005150007988 */ /* 0x000fe80008000416 */
[----:B------:R-:W-:Y:S01]  /*1800*/  STS.U16 [R80+UR22+0x3c00], R51 ;  /* 0x003c003350007988 */ /* 0x000fe20008000416 */
[C---:B------:R-:W-:Y:S01]  /*1810*/  LEA R152, P2, R79.reuse, R82, 0x2 ;  /* 0x000000524f987211 */ /* 0x040fe200078410ff */
[----:B------:R-:W-:Y:S01]  /*1820*/  IMAD R9, R79, 0x5, RZ ;  /* 0x000000054f097824 */ /* 0x000fe200078e02ff */
[----:B------:R-:W-:Y:S01]  /*1830*/  IADD3 R78, PT, PT, R89, 0x40, RZ ;  /* 0x00000040594e7810 */ /* 0x000fe20007ffe0ff */
[----:B------:R1:W-:Y:S01]  /*1840*/  STS.U16 [R3+UR22+0x100], R4 ;  /* 0x0001000403007988 */ /* 0x0003e20008000416 */
[C---:B------:R-:W-:Y:S01]  /*1850*/  IMAD R139, R79.reuse, 0x12, RZ ;  /* 0x000000124f8b7824 */ /* 0x040fe200078e02ff */
[----:B0-----:R-:W-:Y:S01]  /*1860*/  PRMT R31, RZ, 0x7610, R31 ;  /* 0x00007610ff1f7816 */ /* 0x001fe2000000001f */
[C---:B------:R-:W-:Y:S01]  /*1870*/  IMAD R137, R79.reuse, 0x14, RZ ;  /* 0x000000144f897824 */ /* 0x040fe200078e02ff */
[----:B------:R-:W-:Y:S01]  /*1880*/  STS.U16 [R3+UR22+0x500], R10 ;  /* 0x0005000a03007988 */ /* 0x000fe20008000416 */
[C---:B------:R-:W-:Y:S01]  /*1890*/  IMAD R135, R79.reuse, 0x16, RZ ;  /* 0x000000164f877824 */ /* 0x040fe200078e02ff */
[----:B------:R-:W-:Y:S01]  /*18a0*/  ISETP.GT.AND P0, PT, R78, RZ, PT ;  /* 0x000000ff4e00720c */ /* 0x000fe20003f04270 */
[C---:B------:R-:W-:Y:S01]  /*18b0*/  IMAD R133, R79.reuse, 0x18, RZ ;  /* 0x000000184f857824 */ /* 0x040fe200078e02ff */
[----:B------:R0:W-:Y:S01]  /*18c0*/  STS.U16 [R3+UR22+0x900], R14 ;  /* 0x0009000e03007988 */ /* 0x0001e20008000416 */
[C---:B------:R-:W-:Y:S01]  /*18d0*/  IMAD R131, R79.reuse, 0x1a, RZ ;  /* 0x0000001a4f837824 */ /* 0x040fe200078e02ff */
[----:B-1----:R-:W-:Y:S01]  /*18e0*/  LOP3.LUT R4, R80, 0x60, RZ, 0x3c, !PT ;  /* 0x0000006050047812 */ /* 0x002fe200078e3cff */
[C---:B------:R-:W-:Y:S01]  /*18f0*/  IMAD R129, R79.reuse, 0x1c, RZ ;  /* 0x0000001c4f817824 */ /* 0x040fe200078e02ff */
[----:B------:R-:W-:Y:S01]  /*1900*/  STS.U16 [R3+UR22+0xd00], R18 ;  /* 0x000d001203007988 */ /* 0x000fe20008000416 */
[C---:B------:R-:W-:Y:S01]  /*1910*/  IMAD R127, R79.reuse, 0x1e, RZ ;  /* 0x0000001e4f7f7824 */ /* 0x040fe200078e02ff */
[----:B------:R-:W1:Y:S02]  /*1920*/  LDCU.64 UR6, c[0x0][0x3d0] ;  /* 0x00007a00ff0677ac */ /* 0x000e640008000a00 */
[----:B------:R2:W-:Y:S04]  /*1930*/  STS.U16 [R3+UR22+0x1100], R22 ;  /* 0x0011001603007988 */ /* 0x0005e80008000416 */
[----:B------:R-:W-:Y:S04]  /*1940*/  STS.U16 [R3+UR22+0x1500], R26 ;  /* 0x0015001a03007988 */ /* 0x000fe80008000416 */
        /* <DEDUP_REMOVED lines=9> */
[----:B------:R3:W-:Y:S01]  /*19e0*/  STS.U16 [R3+UR22+0x3d00], R52 ;  /* 0x003d003403007988 */ /* 0x0007e20008000416 */
[----:B------:R-:W-:Y:S01]  /*19f0*/  STTM.16dp32bit_t0_t15.x64 tmem[UR21], RZ ;  /* 0x000000ff000079ed */ /* 0x000fe20008b00015 */
[----:B------:R-:W-:Y:S02]  /*1a00*/  STTM.16dp32bit_t16_t31.x64 tmem[UR21+0x40], RZ ;  /* 0x000040ff000079ed */ /* 0x000fe40008b20015 */
[----:B------:R4:W-:Y:S01]  /*1a10*/  STS.U16 [R7+UR22+0x200], R5 ;  /* 0x0002000507007988 */ /* 0x0009e20008000416 */
[----:B------:R-:W-:-:S02]  /*1a20*/  IMAD R11, R79, 0x6, RZ ;  /* 0x000000064f0b7824 */ /* 0x000fc400078e02ff */
[C---:B------:R-:W-:Y:S01]  /*1a30*/  IMAD R19, R79.reuse, 0xa, RZ ;  /* 0x0000000a4f137824 */ /* 0x040fe200078e02ff */
[----:B------:R-:W-:Y:S01]  /*1a40*/  STS.U16 [R7+UR22+0x600], R12 ;  /* 0x0006000c07007988 */ /* 0x000fe20008000416 */
[C---:B------:R-:W-:Y:S02]  /*1a50*/  IMAD R23, R79.reuse, 0xc, RZ ;  /* 0x0000000c4f177824 */ /* 0x040fe400078e02ff */
[C---:B------:R-:W-:Y:S01]  /*1a60*/  IMAD R27, R79.reuse, 0xe, RZ ;  /* 0x0000000e4f1b7824 */ /* 0x040fe200078e02ff */
[----:B------:R-:W-:Y:S01]  /*1a70*/  STS.U16 [R7+UR22+0xa00], R16 ;  /* 0x000a001007007988 */ /* 0x000fe20008000416 */
[----:B------:R-:W-:Y:S01]  /*1a80*/  IMAD.SHL.U32 R15, R79, 0x8, RZ ;  /* 0x000000084f0f7824 */ /* 0x000fe200078e00ff */
[----:B------:R-:W-:Y:S02]  /*1a90*/  IADD3 R138, P1, PT, R139, R82, RZ ;  /* 0x000000528b8a7210 */ /* 0x000fe40007f3e0ff */
[----:B------:R-:W-:Y:S01]  /*1aa0*/  STS.U16 [R7+UR22+0xe00], R20 ;  /* 0x000e001407007988 */ /* 0x000fe20008000416 */
[----:B0-----:R-:W-:-:S02]  /*1ab0*/  PRMT R14, RZ, 0x7610, R14 ;  /* 0x00007610ff0e7816 */ /* 0x001fc4000000000e */
[----:B--2---:R-:W-:Y:S01]  /*1ac0*/  PRMT R22, RZ, 0x7610, R22 ;  /* 0x00007610ff167816 */ /* 0x004fe20000000016 */
        /* <DEDUP_REMOVED lines=11> */
[----:B------:R0:W-:Y:S04]  /*1b80*/  STS.U16 [R7+UR22+0x3e00], R56 ;  /* 0x003e003807007988 */ /* 0x0001e80008000416 */
[----:B------:R-:W-:Y:S04]  /*1b90*/  STS.U16 [R4+UR22+0x300], R6 ;  /* 0x0003000604007988 */ /* 0x000fe80008000416 */
[----:B------:R2:W-:Y:S04]  /*1ba0*/  STS.U16 [R4+UR22+0x700], R13 ;  /* 0x0007000d04007988 */ /* 0x0005e80008000416 */
[----:B------:R0:W-:Y:S04]  /*1bb0*/  STS.U16 [R4+UR22+0xb00], R17 ;  /* 0x000b001104007988 */ /* 0x0001e80008000416 */
[----:B------:R0:W-:Y:S04]  /*1bc0*/  STS.U16 [R4+UR22+0xf00], R21 ;  /* 0x000f001504007988 */ /* 0x0001e80008000416 */
[----:B------:R0:W-:Y:S04]  /*1bd0*/  STS.U16 [R4+UR22+0x1300], R25 ;  /* 0x0013001904007988 */ /* 0x0001e80008000416 */
[----:B------:R0:W-:Y:S04]  /*1be0*/  STS.U16 [R4+UR22+0x1700], R29 ;  /* 0x0017001d04007988 */ /* 0x0001e80008000416 */
[----:B------:R0:W-:Y:S04]  /*1bf0*/  STS.U16 [R4+UR22+0x1b00], R33 ;  /* 0x001b002104007988 */ /* 0x0001e80008000416 */
[----:B------:R-:W-:Y:S04]  /*1c00*/  STS.U16 [R4+UR22+0x1f00], R37 ;  /* 0x001f002504007988 */ /* 0x000fe80008000416 */
[----:B------:R0:W-:Y:S04]  /*1c10*/  STS.U16 [R4+UR22+0x2300], R41 ;  /* 0x0023002904007988 */ /* 0x0001e80008000416 */
[----:B------:R0:W-:Y:S04]  /*1c20*/  STS.U16 [R4+UR22+0x2700], R45 ;  /* 0x0027002d04007988 */ /* 0x0001e80008000416 */
[----:B------:R-:W-:Y:S04]  /*1c30*/  STS.U16 [R4+UR22+0x2b00], R65 ;  /* 0x002b004104007988 */ /* 0x000fe80008000416 */
[----:B------:R-:W-:Y:S04]  /*1c40*/  STS.U16 [R4+UR22+0x2f00], R69 ;  /* 0x002f004504007988 */ /* 0x000fe80008000416 */
[----:B------:R-:W-:Y:S04]  /*1c50*/  STS.U16 [R4+UR22+0x3300], R73 ;  /* 0x0033004904007988 */ /* 0x000fe80008000416 */
[----:B------:R-:W-:Y:S04]  /*1c60*/  STS.U16 [R4+UR22+0x3700], R77 ;  /* 0x0037004d04007988 */ /* 0x000fe80008000416 */
[----:B------:R-:W-:Y:S04]  /*1c70*/  STS.U16 [R4+UR22+0x3b00], R54 ;  /* 0x003b003604007988 */ /* 0x000fe80008000416 */
[----:B------:R0:W-:Y:S01]  /*1c80*/  STS.U16 [R4+UR22+0x3f00], R46 ;  /* 0x003f002e04007988 */ /* 0x0001e20008000416 */
[----:B------:R-:W0:Y:S02]  /*1c90*/  FENCE.VIEW.ASYNC.T ;  /* 0x00000000000073c6 */ /* 0x000e240000000200 */
[----:B0-----:R-:W-:Y:S01]  /*1ca0*/  BAR.SYNC.DEFER_BLOCKING 0x0 ;  /* 0x0000000000007b1d */ /* 0x001fe20000010000 */
[----:B---3--:R-:W-:Y:S01]  /*1cb0*/  IMAD.SHL.U32 R3, R79, 0x2, RZ ;  /* 0x000000024f037824 */ /* 0x008fe200078e00ff */
[----:B------:R-:W-:Y:S01]  /*1cc0*/  IADD3 R150, P4, PT, R11, R82, RZ ;  /* 0x000000520b967210 */ /* 0x000fe20007f9e0ff */
[----:B----4-:R-:W-:-:S03]  /*1cd0*/  IMAD R5, R79, 0x3, RZ ;  /* 0x000000034f057824 */ /* 0x010fc600078e02ff */
[-C--:B------:R-:W-:Y:S01]  /*1ce0*/  IADD3 R154, P3, PT, R3, R82.reuse, RZ ;  /* 0x00000052039a7210 */ /* 0x080fe20007f7e0ff */
[----:B------:R-:W-:Y:S01]  /*1cf0*/  IMAD.SHL.U32 R7, R79, 0x4, RZ ;  /* 0x000000044f077824 */ /* 0x000fe200078e00ff */
[-C--:B------:R-:W-:Y:S02]  /*1d00*/  LEA.HI.X.SX32 R153, R3, R83.reuse, 0x1, P2 ;  /* 0x0000005303997211 */ /* 0x080fe400010f0eff */
[CC--:B------:R-:W-:Y:S02]  /*1d10*/  LEA.HI.X.SX32 R155, R79.reuse, R83.reuse, 0x1, P3 ;  /* 0x000000534f9b7211 */ /* 0x0c0fe400018f0eff */
[-C--:B------:R-:W-:Y:S02]  /*1d20*/  LEA R148, P3, R79, R82.reuse, 0x3 ;  /* 0x000000524f947211 */ /* 0x080fe400078618ff */
[-C--:B------:R-:W-:Y:S01]  /*1d30*/  IADD3 R146, P2, PT, R19, R82.reuse, RZ ;  /* 0x0000005213927210 */ /* 0x080fe20007f5e0ff */
[----:B------:R-:W0:Y:S02]  /*1d40*/  FENCE.VIEW.ASYNC.S ;  /* 0x00000000000073c6 */ /* 0x000e240000000000 */
[----:B0-----:R0:W3:Y:S02]  /*1d50*/  @!UP1 SYNCS.EXCH.64 URZ, [UR22+0x7000], UR4 ;  /* 0x0070000416ff95b2 */ /* 0x0010e40008000100 */
[----:B---3--:R-:W-:Y:S01]  /*1d60*/  BAR.SYNC.DEFER_BLOCKING 0x0 ;  /* 0x0000000000007b1d */ /* 0x008fe20000010000 */
[----:B------:R-:W-:Y:S01]  /*1d70*/  LEA.HI.X.SX32 R151, R5, R83, 0x1, P4 ;  /* 0x0000005305977211 */ /* 0x000fe200020f0eff */
[----:B--2---:R-:W-:Y:S01]  /*1d80*/  IMAD R13, R79, 0x7, RZ ;  /* 0x000000074f0d7824 */ /* 0x004fe200078e02ff */
[----:B------:R-:W-:-:S02]  /*1d90*/  IADD3 R144, P4, PT, R23, R82, RZ ;  /* 0x0000005217907210 */ /* 0x000fc40007f9e0ff */
[-C--:B------:R-:W-:Y:S02]  /*1da0*/  LEA.HI.X.SX32 R149, R7, R83.reuse, 0x1, P3 ;  /* 0x0000005307957211 */ /* 0x080fe400018f0eff */
[-C--:B------:R-:W-:Y:S01]  /*1db0*/  IADD3 R142, P3, PT, R27, R82.reuse, RZ ;  /* 0x000000521b8e7210 */ /* 0x080fe20007f7e0ff */
[----:B------:R-:W-:Y:S01]  /*1dc0*/  IMAD R17, R79, 0x9, RZ ;  /* 0x000000094f117824 */ /* 0x000fe200078e02ff */
[-C--:B------:R-:W-:Y:S02]  /*1dd0*/  LEA.HI.X.SX32 R147, R9, R83.reuse, 0x1, P2 ;  /* 0x0000005309937211 */ /* 0x080fe400010f0eff */
[CC--:B------:R-:W-:Y:S01]  /*1de0*/  LEA R140, P2, R79.reuse, R82.reuse, 0x4 ;  /* 0x000000524f8c7211 */ /* 0x0c0fe200078420ff */
[----:B------:R-:W-:Y:S01]  /*1df0*/  IMAD R21, R79, 0xb, RZ ;  /* 0x0000000b4f157824 */ /* 0x000fe200078e02ff */
[----:B------:R-:W-:Y:S02]  /*1e00*/  LEA.HI.X.SX32 R145, R11, R83, 0x1, P4 ;  /* 0x000000530b917211 */ /* 0x000fe400020f0eff */
[----:B------:R-:W-:-:S02]  /*1e10*/  IADD3 R136, P4, PT, R137, R82, RZ ;  /* 0x0000005289887210 */ /* 0x000fc40007f9e0ff */
[-C--:B------:R-:W-:Y:S02]  /*1e20*/  LEA.HI.X.SX32 R143, R13, R83.reuse, 0x1, P3 ;  /* 0x000000530d8f7211 */ /* 0x080fe400018f0eff */
[-C--:B------:R-:W-:Y:S01]  /*1e30*/  IADD3 R134, P3, PT, R135, R82.reuse, RZ ;  /* 0x0000005287867210 */ /* 0x080fe20007f7e0ff */
[----:B------:R-:W-:Y:S01]  /*1e40*/  IMAD R25, R79, 0xd, RZ ;  /* 0x0000000d4f197824 */ /* 0x000fe200078e02ff */
[-C--:B------:R-:W-:Y:S02]  /*1e50*/  LEA.HI.X.SX32 R141, R15, R83.reuse, 0x1, P2 ;  /* 0x000000530f8d7211 */ /* 0x080fe400010f0eff */
[----:B------:R-:W-:Y:S01]  /*1e60*/  PRMT R39, RZ, 0x7610, R39 ;  /* 0x00007610ff277816 */ /* 0x000fe20000000027 */
[----:B------:R-:W-:Y:S01]  /*1e70*/  IMAD R29, R79, 0xf, RZ ;  /* 0x0000000f4f1d7824 */ /* 0x000fe200078e02ff */
[----:B------:R-:W-:Y:S01]  /*1e80*/  IADD3 R132, P2, PT, R133, R82, RZ ;  /* 0x0000005285847210 */ /* 0x000fe20007f5e0ff */
[----:B------:R-:W2:Y:S01]  /*1e90*/  @P0 LDG.E.U16 R14, desc[UR28][R82.64] ;  /* 0x0000001c520e0981 */ /* 0x000ea2000c1e1500 */
[----:B------:R-:W-:Y:S01]  /*1ea0*/  LEA.HI.X.SX32 R139, R17, R83, 0x1, P1 ;  /* 0x00000053118b7211 */ /* 0x000fe200008f0eff */
[----:B------:R-:W3:Y:S01]  /*1eb0*/  LDC R15, c[0x0][0x3d8] ;  /* 0x0000f600ff0f7b82 */ /* 0x000ee20000000800 */
[----:B------:R-:W-:Y:S01]  /*1ec0*/  PRMT R16, RZ, 0x7610, R16 ;  /* 0x00007610ff107816 */ /* 0x000fe20000000010 */
[----:B------:R-:W4:Y:S01]  /*1ed0*/  @P0 LDG.E.U16 R22, desc[UR28][R140.64] ;  /* 0x0000001c8c160981 */ /* 0x000f22000c1e1500 */
[----:B------:R-:W-:-:S02]  /*1ee0*/  PRMT R24, RZ, 0x7610, R24 ;  /* 0x00007610ff187816 */ /* 0x000fc40000000018 */
[-C--:B------:R-:W-:Y:S01]  /*1ef0*/  IADD3 R130, P1, PT, R131, R82.reuse, RZ ;  /* 0x0000005283827210 */ /* 0x080fe20007f3e0ff */
[----:B------:R-:W4:Y:S01]  /*1f00*/  @P0 LDG.E.U16 R31, desc[UR28][R154.64] ;  /* 0x0000001c9a1f0981 */ /* 0x000f22000c1e1500 */
[-C--:B------:R-:W-:Y:S01]  /*1f10*/  LEA.HI.X.SX32 R137, R19, R83.reuse, 0x1, P4 ;  /* 0x0000005313897211 */ /* 0x080fe200020f0eff */
[----:B------:R-:W0:Y:S01]  /*1f20*/  LDC.64 R12, c[0x0][0x390] ;  /* 0x0000e400ff0c7b82 */ /* 0x000e220000000a00 */
[----:B------:R-:W-:Y:S01]  /*1f30*/  PRMT R33, RZ, 0x7610, R33 ;  /* 0x00007610ff217816 */ /* 0x000fe20000000021 */
[----:B------:R-:W4:Y:S01]  /*1f40*/  @P0 LDG.E.U16 R39, desc[UR28][R138.64] ;  /* 0x0000001c8a270981 */ /* 0x000f22000c1e1500 */
[----:B------:R-:W-:Y:S02]  /*1f50*/  PRMT R41, RZ, 0x7610, R41 ;  /* 0x00007610ff297816 */ /* 0x000fe40000000029 */
[----:B------:R-:W-:Y:S01]  /*1f60*/  IADD3 R128, P4, PT, R129, R82, RZ ;  /* 0x0000005281807210 */ /* 0x000fe20007f9e0ff */
[----:B------:R-:W4:Y:S01]  /*1f70*/  @P0 LDG.E.U16 R16, desc[UR28][R152.64] ;  /* 0x0000001c98100981 */ /* 0x000f22000c1e1500 */
[----:B------:R-:W-:-:S02]  /*1f80*/  LEA.HI.X.SX32 R135, R21, R83, 0x1, P3 ;  /* 0x0000005315877211 */ /* 0x000fc400018f0eff */
[----:B------:R-:W-:Y:S01]  /*1f90*/  PRMT R18, RZ, 0x7610, R18 ;  /* 0x00007610ff127816 */ /* 0x000fe20000000012 */
[----:B------:R-:W4:Y:S01]  /*1fa0*/  @P0 LDG.E.U16 R24, desc[UR28][R136.64] ;  /* 0x0000001c88180981 */ /* 0x000f22000c1e1500 */
[----:B------:R-:W-:Y:S02]  /*1fb0*/  PRMT R26, RZ, 0x7610, R26 ;  /* 0x00007610ff1a7816 */ /* 0x000fe4000000001a */
[----:B------:R-:W-:Y:S01]  /*1fc0*/  IADD3 R126, P3, PT, R127, R82, RZ ;  /* 0x000000527f7e7210 */ /* 0x000fe20007f7e0ff */
[----:B------:R-:W4:Y:S01]  /*1fd0*/  @P0 LDG.E.U16 R33, desc[UR28][R150.64] ;  /* 0x0000001c96210981 */ /* 0x000f22000c1e1500 */
[----:B------:R-:W-:Y:S02]  /*1fe0*/  PRMT R35, RZ, 0x7610, R35 ;  /* 0x00007610ff237816 */ /* 0x000fe40000000023 */
[----:B------:R-:W-:Y:S01]  /*1ff0*/  PRMT R43, RZ, 0x7610, R43 ;  /* 0x00007610ff2b7816 */ /* 0x000fe2000000002b */
[----:B------:R-:W4:Y:S01]  /*2000*/  @P0 LDG.E.U16 R41, desc[UR28][R134.64] ;  /* 0x0000001c86290981 */ /* 0x000f22000c1e1500 */
[----:B------:R-:W-:-:S02]  /*2010*/  LEA.HI.X.SX32 R133, R23, R83, 0x1, P2 ;  /* 0x0000005317857211 */ /* 0x000fc400010f0eff */
[----:B------:R-:W-:Y:S01]  /*2020*/  PRMT R20, RZ, 0x7610, R20 ;  /* 0x00007610ff147816 */ /* 0x000fe20000000014 */
[----:B------:R-:W4:Y:S01]  /*2030*/  @P0 LDG.E.U16 R18, desc[UR28][R148.64] ;  /* 0x0000001c94120981 */ /* 0x000f22000c1e1500 */
[----:B------:R-:W-:Y:S02]  /*2040*/  PRMT R28, RZ, 0x7610, R28 ;  /* 0x00007610ff1c7816 */ /* 0x000fe4000000001c */
[-C--:B------:R-:W-:Y:S01]  /*2050*/  LEA.HI.X.SX32 R131, R25, R83.reuse, 0x1, P1 ;  /* 0x0000005319837211 */ /* 0x080fe200008f0eff */
[----:B------:R-:W4:Y:S01]  /*2060*/  @P0 LDG.E.U16 R26, desc[UR28][R132.64] ;  /* 0x0000001c841a0981 */ /* 0x000f22000c1e1500 */
[----:B------:R-:W-:Y:S02]  /*2070*/  PRMT R37, RZ, 0x7610, R37 ;  /* 0x00007610ff257816 */ /* 0x000fe40000000025 */
[----:B------:R-:W-:Y:S01]  /*2080*/  PRMT R45, RZ, 0x7610, R45 ;  /* 0x00007610ff2d7816 */ /* 0x000fe2000000002d */
[----:B------:R-:W4:Y:S01]  /*2090*/  @P0 LDG.E.U16 R35, desc[UR28][R146.64] ;  /* 0x0000001c92230981 */ /* 0x000f22000c1e1500 */
[----:B------:R-:W-:-:S02]  /*20a0*/  LEA.HI.X.SX32 R129, R27, R83, 0x1, P4 ;  /* 0x000000531b817211 */ /* 0x000fc400020f0eff */
[----:B------:R-:W-:Y:S01]  /*20b0*/  LEA.HI.X.SX32 R127, R29, R83, 0x1, P3 ;  /* 0x000000531d7f7211 */ /* 0x000fe200018f0eff */
[----:B------:R-:W4:Y:S04]  /*20c0*/  @P0 LDG.E.U16 R43, desc[UR28][R130.64] ;  /* 0x0000001c822b0981 */ /* 0x000f28000c1e1500 */
[----:B------:R-:W4:Y:S04]  /*20d0*/  @P0 LDG.E.U16 R20, desc[UR28][R144.64] ;  /* 0x0000001c90140981 */ /* 0x000f28000c1e1500 */
[----:B------:R-:W4:Y:S04]  /*20e0*/  @P0 LDG.E.U16 R28, desc[UR28][R128.64] ;  /* 0x0000001c801c0981 */ /* 0x000f28000c1e1500 */
[----:B------:R-:W4:Y:S04]  /*20f0*/  @P0 LDG.E.U16 R37, desc[UR28][R142.64] ;  /* 0x0000001c8e250981 */ /* 0x000f28000c1e1500 */
[----:B------:R-:W4:Y:S01]  /*2100*/  @P0 LDG.E.U16 R45, desc[UR28][R126.64] ;  /* 0x0000001c7e2d0981 */ /* 0x000f22000c1e1500 */
[----:B------:R-:W-:-:S02]  /*2110*/  SHF.R.U32.HI R4, RZ, 0x4, R0 ;  /* 0x00000004ff047819 */ /* 0x000fc40000011600 */
[----:B------:R-:W-:Y:S02]  /*2120*/  LOP3.LUT R3, R0, 0xf, RZ, 0xc0, !PT ;  /* 0x0000000f00037812 */ /* 0x000fe400078ec0ff */
[----:B------:R-:W-:Y:S01]  /*2130*/  SGXT.U32 R4, R4, 0x3 ;  /* 0x000000030404781a */ /* 0x000fe20000000000 */
[----:B-1----:R-:W-:Y:S02]  /*2140*/  UIMAD UR6, UR23, UR6, URZ ;  /* 0x00000006170672a4 */ /* 0x002fe4000f8e02ff */
[----:B------:R-:W-:Y:S02]  /*2150*/  IMAD R5, R3, UR7, RZ ;  /* 0x0000000703057c24 */ /* 0x000fe4000f8e02ff */
[----:B---3--:R-:W-:Y:S01]  /*2160*/  IMAD R8, R4, R15, RZ ;  /* 0x0000000f04087224 */ /* 0x008fe200078e02ff */
[----:B0-----:R-:W-:Y:S02]  /*2170*/  USHF.L.U32 UR4, UR6, 0x1, URZ ;  /* 0x0000000106047899 */ /* 0x001fe400080006ff */
[----:B------:R-:W-:Y:S01]  /*2180*/  SHF.L.U32 R7, R5, 0x1, RZ ;  /* 0x0000000105077819 */ /* 0x000fe200000006ff */
[----:B------:R-:W-:Y:S01]  /*2190*/  IMAD R9, R15, 0x8, R8 ;  /* 0x000000080f097824 */ /* 0x000fe200078e0208 */
[----:B------:R-:W-:-:S02]  /*21a0*/  LOP3.LUT R4, R0, 0x40, RZ, 0xc0, !PT ;  /* 0x0000004000047812 */ /* 0x000fc400078ec0ff */
[----:B------:R-:W-:Y:S01]  /*21b0*/  IADD3 R86, P1, P2, R7, UR4, R12 ;  /* 0x0000000407567c10 */ /* 0x000fe2000fa3e00c */
[C---:B------:R-:W-:Y:S02]  /*21c0*/  IMAD R7, R15.reuse, 0x8, R9 ;  /* 0x000000080f077824 */ /* 0x040fe400078e0209 */
[----:B------:R-:W-:Y:S01]  /*21d0*/  IMAD R77, R4, 0x20, R47 ;  /* 0x00000020044d7824 */ /* 0x000fe200078e022f */
[C---:B------:R-:W-:Y:S02]  /*21e0*/  LEA.HI R4, R0.reuse, 0x38, RZ, 0x1c ;  /* 0x0000003800047811 */ /* 0x040fe400078fe0ff */
[----:B------:R-:W-:Y:S01]  /*21f0*/  LEA R10, R15, R7, 0x3 ;  /* 0x000000070f0a7211 */ /* 0x000fe200078e18ff */
[----:B------:R-:W-:Y:S01]  /*2200*/  IMAD.HI R6, R5, 0x2, RZ ;  /* 0x0000000205067827 */ /* 0x000fe200078e02ff */
[----:B------:R-:W-:Y:S01]  /*2210*/  LEA.HI R5, R0, 0x78, RZ, 0x1c ;  /* 0x0000007800057811 */ /* 0x000fe200078fe0ff */
[----:B------:R-:W-:Y:S02]  /*2220*/  UIMAD.WIDE UR4, UR6, 0x2, URZ ;  /* 0x00000002060478a5 */ /* 0x000fe4000f8e02ff */
[----:B------:R-:W-:-:S02]  /*2230*/  IMAD R11, R4, R15, RZ ;  /* 0x0000000f040b7224 */ /* 0x000fc400078e02ff */
[----:B------:R-:W-:Y:S02]  /*2240*/  IMAD R4, R15, 0x8, R10 ;  /* 0x000000080f047824 */ /* 0x000fe400078e020a */
[----:B------:R-:W-:Y:S02]  /*2250*/  IMAD R12, R5, R15, RZ ;  /* 0x0000000f050c7224 */ /* 0x000fe400078e02ff */
[C---:B------:R-:W-:Y:S01]  /*2260*/  IMAD R5, R15.reuse, 0x8, R4 ;  /* 0x000000080f057824 */ /* 0x040fe200078e0204 */
[----:B------:R-:W-:Y:S02]  /*2270*/  IADD3.X R13, PT, PT, R6, UR5, R13, P1, P2 ;  /* 0x00000005060d7c10 */ /* 0x000fe40008fe440d */
[----:B------:R-:W-:Y:S01]  /*2280*/  LEA R124, P2, R8, R86, 0x1 ;  /* 0x00000056087c7211 */ /* 0x000fe200078408ff */
[----:B------:R-:W-:-:S03]  /*2290*/  IMAD R6, R15, 0x8, R5 ;  /* 0x000000080f067824 */ /* 0x000fc600078e0205 */
[-C--:B------:R-:W-:Y:S02]  /*22a0*/  LEA.HI.X.SX32 R125, R8, R13.reuse, 0x1, P2 ;  /* 0x0000000d087d7211 */ /* 0x080fe400010f0eff */
[----:B------:R-:W-:Y:S02]  /*22b0*/  LEA R120, P2, R7, R86, 0x1 ;  /* 0x0000005607787211 */ /* 0x000fe400078408ff */
[----:B------:R-:W-:Y:S02]  /*22c0*/  LEA R8, R15, R6, 0x4 ;  /* 0x000000060f087211 */ /* 0x000fe400078e20ff */
[CC--:B------:R-:W-:Y:S02]  /*22d0*/  LEA R84, P1, R12.reuse, R86.reuse, 0x1 ;  /* 0x000000560c547211 */ /* 0x0c0fe400078208ff */
[----:B------:R-:W-:Y:S02]  /*22e0*/  LEA R122, P3, R9, R86, 0x1 ;  /* 0x00000056097a7211 */ /* 0x000fe400078608ff */
[-C--:B------:R-:W-:Y:S01]  /*22f0*/  LEA.HI.X.SX32 R121, R7, R13.reuse, 0x1, P2 ;  /* 0x0000000d07797211 */ /* 0x080fe200010f0eff */
[----:B------:R-:W-:Y:S01]  /*2300*/  IMAD R7, R15, 0x8, R8 ;  /* 0x000000080f077824 */ /* 0x000fe200078e0208 */
[----:B------:R-:W-:-:S02]  /*2310*/  LEA.HI.X.SX32 R85, R12, R13, 0x1, P1 ;  /* 0x0000000d0c557211 */ /* 0x000fc400008f0eff */
[-C--:B------:R-:W-:Y:S02]  /*2320*/  LEA R118, P1, R10, R86.reuse, 0x1 ;  /* 0x000000560a767211 */ /* 0x080fe400078208ff */
[-C--:B------:R-:W-:Y:S01]  /*2330*/  LEA.HI.X.SX32 R123, R9, R13.reuse, 0x1, P3 ;  /* 0x0000000d097b7211 */ /* 0x080fe200018f0eff */
[C---:B------:R-:W-:Y:S01]  /*2340*/  IMAD R9, R15.reuse, 0x8, R7 ;  /* 0x000000080f097824 */ /* 0x040fe200078e0207 */
[-C--:B------:R-:W-:Y:S02]  /*2350*/  LEA R116, P2, R4, R86.reuse, 0x1 ;  /* 0x0000005604747211 */ /* 0x080fe400078408ff */
[-C--:B------:R-:W-:Y:S02]  /*2360*/  LEA.HI.X.SX32 R119, R10, R13.reuse, 0x1, P1 ;  /* 0x0000000d0a777211 */ /* 0x080fe400008f0eff */
[----:B------:R-:W-:Y:S01]  /*2370*/  LEA.HI.X.SX32 R117, R4, R13, 0x1, P2 ;  /* 0x0000000d04757211 */ /* 0x000fe200010f0eff */
[----:B------:R-:W-:Y:S01]  /*2380*/  IMAD R4, R15, 0x8, R9 ;  /* 0x000000080f047824 */ /* 0x000fe200078e0209 */
[----:B------:R-:W-:Y:S01]  /*2390*/  LEA R114, P1, R5, R86, 0x1 ;  /* 0x0000005605727211 */ /* 0x000fe200078208ff */
[----:B------:R-:W-:-:S04]  /*23a0*/  @!UP0 UIADD3 UR4, UPT, UPT, -UR9, 0x100000, URZ ;  /* 0x0010000009048890 */ /* 0x000fc8000fffe1ff */
[----:B------:R-:W-:Y:S02]  /*23b0*/  @!UP0 USHF.L.U32 UR5, UR4, 0xb, URZ ;  /* 0x0000000b04058899 */ /* 0x000fe400080006ff */
[----:B------:R-:W-:Y:S01]  /*23c0*/  @!UP0 USHF.L.U32 UR4, UR4, 0x1, URZ ;  /* 0x0000000104048899 */ /* 0x000fe200080006ff */
[-C--:B------:R-:W-:Y:S02]  /*23d0*/  LEA.HI.X.SX32 R115, R5, R13.reuse, 0x1, P1 ;  /* 0x0000000d05737211 */ /* 0x080fe400008f0eff */
[----:B------:R-:W-:Y:S02]  /*23e0*/  LEA R102, P1, R7, R86, 0x1 ;  /* 0x0000005607667211 */ /* 0x000fe400078208ff */
[----:B------:R-:W-:Y:S01]  /*23f0*/  LEA R5, R15, R4, 0x3 ;  /* 0x000000040f057211 */ /* 0x000fe200078e18ff */
[----:B------:R-:W-:Y:S01]  /*2400*/  VOTEU.ALL UP1, P6 ;  /* 0x0000000000ff7886 */ /* 0x000fe20003020000 */
[----:B------:R-:W-:Y:S02]  /*2410*/  LEA.HI.X.SX32 R103, R7, R13, 0x1, P1 ;  /* 0x0000000d07677211 */ /* 0x000fe400008f0eff */
[----:B------:R-:W-:-:S02]  /*2420*/  LEA R96, P1, R5, R86, 0x1 ;  /* 0x0000005605607211 */ /* 0x000fc400078208ff */
[-C--:B------:R-:W-:Y:S01]  /*2430*/  LEA R112, P2, R6, R86.reuse, 0x1 ;  /* 0x0000005606707211 */ /* 0x080fe200078408ff */
[----:B------:R0:W1:Y:S01]  /*2440*/  @!UP1 SYNCS.EXCH.64 URZ, [UR22+0x7008], UR4 ;  /* 0x0070080416ff95b2 */ /* 0x0000620008000100 */
[----:B------:R-:W-:Y:S02]  /*2450*/  LOP3.LUT R76, R77, 0x10, RZ, 0x3c, !PT ;  /* 0x000000104d4c7812 */ /* 0x000fe400078e3cff */
[-C--:B------:R-:W-:Y:S02]  /*2460*/  LEA.HI.X.SX32 R97, R5, R13.reuse, 0x1, P1 ;  /* 0x0000000d05617211 */ /* 0x080fe400008f0eff */
[----:B------:R-:W-:Y:S02]  /*2470*/  LOP3.LUT R75, R77, 0x20, RZ, 0x3c, !PT ;  /* 0x000000204d4b7812 */ /* 0x000fe400078e3cff */
[----:B------:R-:W-:Y:S02]  /*2480*/  LEA R104, P3, R8, R86, 0x1 ;  /* 0x0000005608687211 */ /* 0x000fe400078608ff */
[----:B------:R-:W-:Y:S01]  /*2490*/  LEA.HI.X.SX32 R113, R6, R13, 0x1, P2 ;  /* 0x0000000d06717211 */ /* 0x000fe200010f0eff */
[----:B------:R-:W-:Y:S01]  /*24a0*/  IMAD R6, R15, 0x8, R5 ;  /* 0x000000080f067824 */ /* 0x000fe200078e0205 */
[----:B------:R-:W-:Y:S01]  /*24b0*/  LOP3.LUT R74, R77, 0x30, RZ, 0x3c, !PT ;  /* 0x000000304d4a7812 */ /* 0x000fe200078e3cff */
[----:B0-----:R-:W-:-:S04]  /*24c0*/  @!UP0 UIADD3 UR4, UPT, UPT, -UR9, 0x100000, URZ ;  /* 0x0010000009048890 */ /* 0x001fc8000fffe1ff */
[----:B------:R-:W-:Y:S02]  /*24d0*/  @!UP0 USHF.L.U32 UR5, UR4, 0xb, URZ ;  /* 0x0000000b04058899 */ /* 0x000fe400080006ff */
[----:B------:R-:W-:Y:S01]  /*24e0*/  @!UP0 USHF.L.U32 UR4, UR4, 0x1, URZ ;  /* 0x0000000104048899 */ /* 0x000fe200080006ff */
[----:B------:R-:W-:Y:S02]  /*24f0*/  ISETP.EQ.U32.AND P1, PT, RZ, UR15, P0 ;  /* 0x0000000fff007c0c */ /* 0x000fe40008722070 */
[C---:B------:R-:W-:Y:S02]  /*2500*/  LOP3.LUT R73, R77.reuse, 0x40, RZ, 0x3c, !PT ;  /* 0x000000404d497812 */ /* 0x040fe400078e3cff */
[C---:B------:R-:W-:Y:S02]  /*2510*/  LOP3.LUT R72, R77.reuse, 0x50, RZ, 0x3c, !PT ;  /* 0x000000504d487812 */ /* 0x040fe400078e3cff */
[----:B------:R-:W-:Y:S01]  /*2520*/  LOP3.LUT R71, R77, 0x60, RZ, 0x3c, !PT ;  /* 0x000000604d477812 */ /* 0x000fe200078e3cff */
[----:B------:R-:W-:Y:S01]  /*2530*/  IMAD R7, R15, 0x8, R6 ;  /* 0x000000080f077824 */ /* 0x000fe200078e0206 */
[----:B------:R-:W-:-:S02]  /*2540*/  LEA.HI.X.SX32 R105, R8, R13, 0x1, P3 ;  /* 0x0000000d08697211 */ /* 0x000fc400018f0eff */
[-C--:B------:R-:W-:Y:S02]  /*2550*/  LEA R100, P2, R9, R86.reuse, 0x1 ;  /* 0x0000005609647211 */ /* 0x080fe400078408ff */
[----:B------:R-:W-:Y:S01]  /*2560*/  LOP3.LUT R70, R77, 0x70, RZ, 0x3c, !PT ;  /* 0x000000704d467812 */ /* 0x000fe200078e3cff */
[----:B------:R-:W-:Y:S01]  /*2570*/  VOTEU.ALL UP1, P6 ;  /* 0x0000000000ff7886 */ /* 0x000fe20003020000 */
[CC--:B------:R-:W-:Y:S02]  /*2580*/  LEA R98, P3, R4.reuse, R86.reuse, 0x1 ;  /* 0x0000005604627211 */ /* 0x0c0fe400078608ff */
[-C--:B------:R-:W-:Y:S02]  /*2590*/  LEA.HI.X.SX32 R101, R9, R13.reuse, 0x1, P2 ;  /* 0x0000000d09657211 */ /* 0x080fe400010f0eff */
[----:B------:R-:W-:Y:S02]  /*25a0*/  LEA R110, P4, R11, R86, 0x1 ;  /* 0x000000560b6e7211 */ /* 0x000fe400078808ff */
[----:B------:R-:W-:-:S02]  /*25b0*/  LEA.HI.X.SX32 R99, R4, R13, 0x1, P3 ;  /* 0x0000000d04637211 */ /* 0x000fc400018f0eff */
[CC--:B------:R-:W-:Y:S02]  /*25c0*/  LEA R94, P2, R6.reuse, R86.reuse, 0x1 ;  /* 0x00000056065e7211 */ /* 0x0c0fe400078408ff */
[----:B------:R-:W-:Y:S01]  /*25d0*/  LEA R86, P3, R7, R86, 0x1 ;  /* 0x0000005607567211 */ /* 0x000fe200078608ff */
[----:B------:R-:W-:Y:S02]  /*25e0*/  UIADD3 UR8, UPT, UPT, UR22, 0x5000, URZ ;  /* 0x0000500016087890 */ /* 0x000fe4000fffe0ff */
[----:B------:R-:W-:Y:S01]  /*25f0*/  UIADD3 UR20, UPT, UPT, UR27, 0x100000, URZ ;  /* 0x001000001b147890 */ /* 0x000fe2000fffe0ff */
[-C--:B------:R-:W-:Y:S02]  /*2600*/  LEA.HI.X.SX32 R111, R11, R13.reuse, 0x1, P4 ;  /* 0x0000000d0b6f7211 */ /* 0x080fe400020f0eff */
[-C--:B------:R-:W-:Y:S02]  /*2610*/  LEA.HI.X.SX32 R95, R6, R13.reuse, 0x1, P2 ;  /* 0x0000000d065f7211 */ /* 0x080fe400010f0eff */
[----:B------:R-:W-:-:S02]  /*2620*/  LEA.HI.X.SX32 R87, R7, R13, 0x1, P3 ;  /* 0x0000000d07577211 */ /* 0x000fc400018f0eff */
[----:B------:R-:W-:Y:S02]  /*2630*/  PRMT R13, RZ, 0x7610, R13 ;  /* 0x00007610ff0d7816 */ /* 0x000fe4000000000d */
[----:B------:R-:W-:Y:S02]  /*2640*/  PRMT R15, RZ, 0x7610, R15 ;  /* 0x00007610ff0f7816 */ /* 0x000fe4000000000f */
[----:B------:R-:W-:Y:S02]  /*2650*/  PRMT R17, RZ, 0x7610, R17 ;  /* 0x00007610ff117816 */ /* 0x000fe40000000011 */
[----:B------:R-:W-:Y:S02]  /*2660*/  PRMT R19, RZ, 0x7610, R19 ;  /* 0x00007610ff137816 */ /* 0x000fe40000000013 */
[----:B------:R-:W-:Y:S02]  /*2670*/  PRMT R21, RZ, 0x7610, R21 ;  /* 0x00007610ff157816 */ /* 0x000fe40000000015 */
[----:B------:R-:W-:-:S02]  /*2680*/  PRMT R23, RZ, 0x7610, R23 ;  /* 0x00007610ff177816 */ /* 0x000fc40000000017 */
        /* <DEDUP_REMOVED lines=8> */
[----:B------:R-:W-:Y:S01]  /*2710*/  PRMT R109, RZ, 0x7610, R109 ;  /* 0x00007610ff6d7816 */ /* 0x000fe2000000006d */
[----:B--2---:R-:W-:Y:S04]  /*2720*/  STS.U16 [R77+UR22+0x4000], R14 ;  /* 0x0040000e4d007988 */ /* 0x004fe80008000416 */
[----:B----4-:R-:W-:Y:S04]  /*2730*/  STS.U16 [R77+UR22+0x4400], R22 ;  /* 0x004400164d007988 */ /* 0x010fe80008000416 */
[----:B------:R0:W-:Y:S04]  /*2740*/  STS.U16 [R76+UR22+0x4080], R31 ;  /* 0x0040801f4c007988 */ /* 0x0001e80008000416 */
        /* <DEDUP_REMOVED lines=12> */
[----:B------:R2:W-:Y:S01]  /*2810*/  STS.U16 [R70+UR22+0x4780], R45 ;  /* 0x0047802d46007988 */ /* 0x0005e20008000416 */
[----:B-1----:R1:W-:Y:S06]  /*2820*/  MEMBAR.ALL.CTA ;  /* 0x0000000000007992 */ /* 0x0023ec0000008000 */
[----:B-1----:R-:W-:Y:S04]  /*2830*/  FENCE.VIEW.ASYNC.S ;  /* 0x00000000000073c6 */ /* 0x002fe80000000000 */
[----:B------:R-:W1:Y:S02]  /*2840*/  FENCE.VIEW.ASYNC.S ;  /* 0x00000000000073c6 */ /* 0x000e640000000000 */
[----:B-1----:R2:W1:Y:S01]  /*2850*/  @!UP1 SYNCS.EXCH.64 URZ, [UR22+0x5000], UR4 ;  /* 0x0050000416ff95b2 */ /* 0x0024620008000100 */
[----:B0-----:R-:W-:Y:S01]  /*2860*/  PRMT R31, RZ, 0x7610, R31 ;  /* 0x00007610ff1f7816 */ /* 0x001fe2000000001f */
[----:B-1----:R-:W-:Y:S06]  /*2870*/  BAR.SYNC.DEFER_BLOCKING 0x0 ;  /* 0x0000000000007b1d */ /* 0x002fec0000010000 */
[----:B--2---:R-:W-:Y:S05]  /*2880*/  @!P1 BRA `(.L_x_6) ;  /* 0x0000000000d89947 */ /* 0x004fea0003800000 */
[----:B------:R-:W-:Y:S02]  /*2890*/  USHF.R.U32.HI UR10, URZ, 0x4, UR22 ;  /* 0x00000004ff0a7899 */ /* 0x000fe40008011616 */
[----:B------:R-:W-:Y:S02]  /*28a0*/  UIADD3 UR5, UPT, UPT, UR22, 0x4000, URZ ;  /* 0x0000400016057890 */ /* 0x000fe4000fffe0ff */
[----:B------:R-:W-:Y:S02]  /*28b0*/  USGXT.U32 UR10, UR10, 0xe ;  /* 0x0000000e0a0a789a */ /* 0x000fe40008000000 */
[----:B------:R-:W-:Y:S02]  /*28c0*/  USHF.R.U32.HI UR5, URZ, 0x4, UR5 ;  /* 0x00000004ff057899 */ /* 0x000fe40008011605 */
[----:B------:R-:W-:Y:S02]  /*28d0*/  UIADD3 UR30, UP1, UPT, UR10, 0x80, URZ ;  /* 0x000000800a1e7890 */ /* 0x000fe4000ff3e0ff */
[----:B------:R-:W-:Y:S01]  /*28e0*/  USGXT.U32 UR12, UR5, 0xe ;  /* 0x0000000e050c789a */ /* 0x000fe20008000000 */
[----:B------:R-:W-:Y:S01]  /*28f0*/  UMOV UR4, URZ ;  /* 0x000000ff00047c82 */ /* 0x000fe20008000000 */
[----:B------:R-:W-:Y:S01]  /*2900*/  UMOV UR6, URZ ;  /* 0x000000ff00067c82 */ /* 0x000fe20008000000 */
[----:B------:R-:W-:-:S02]  /*2910*/  UIADD3.X UR31, UPT, UPT, UR4, 0x40004040, URZ, UP1, !UPT ;  /* 0x40004040041f7890 */ /* 0x000fc40008ffe4ff */
[----:B------:R-:W-:Y:S01]  /*2920*/  UIADD3 UR58, UP1, UPT, UR12, 0x2, URZ ;  /* 0x000000020c3a7890 */ /* 0x000fe2000ff3e0ff */
[----:B------:R-:W-:Y:S01]  /*2930*/  UMOV UR4, UR8 ;  /* 0x0000000800047c82 */ /* 0x000fe20008000000 */
[----:B------:R-:W-:Y:S02]  /*2940*/  UMOV UR5, URZ ;  /* 0x000000ff00057c82 */ /* 0x000fe40008000000 */
[----:B------:R-:W-:Y:S01]  /*2950*/  UIADD3.X UR59, UPT, UPT, UR6, 0x40004040, URZ, UP1, !UPT ;  /* 0x40004040063b7890 */ /* 0x000fe20008ffe4ff */
[----:B------:R-:W-:Y:S01]  /*2960*/  UMOV UR9, UR4 ;  /* 0x0000000400097c82 */ /* 0x000fe20008000000 */
[----:B------:R-:W-:Y:S02]  /*2970*/  UIADD3.64 UR4, UPT, UPT, UR30, 0x80, URZ ;  /* 0x000000801e047897 */ /* 0x000fe4000fffe0ff */
[----:B------:R-:W-:Y:S02]  /*2980*/  UIADD3.64 UR36, UPT, UPT, UR58, 0x2, URZ ;  /* 0x000000023a247897 */ /* 0x000fe4000fffe0ff */
[----:B------:R-:W-:-:S02]  /*2990*/  UIADD3.64 UR38, UPT, UPT, UR30, 0x100, URZ ;  /* 0x000001001e267897 */ /* 0x000fc4000fffe0ff */
[----:B------:R-:W-:Y:S02]  /*29a0*/  UIADD3.64 UR40, UPT, UPT, UR58, 0x4, URZ ;  /* 0x000000043a287897 */ /* 0x000fe4000fffe0ff */
[----:B------:R-:W-:Y:S02]  /*29b0*/  UIADD3.64 UR42, UPT, UPT, UR30, 0x180, URZ ;  /* 0x000001801e2a7897 */ /* 0x000fe4000fffe0ff */
[----:B------:R-:W-:Y:S02]  /*29c0*/  UIADD3.64 UR44, UPT, UPT, UR58, 0x7e, URZ ;  /* 0x0000007e3a2c7897 */ /* 0x000fe4000fffe0ff */
[----:B------:R-:W-:Y:S02]  /*29d0*/  UIADD3.64 UR46, UPT, UPT, UR30, 0x200, URZ ;  /* 0x000002001e2e7897 */ /* 0x000fe4000fffe0ff */
[----:B------:R-:W-:Y:S02]  /*29e0*/  UIADD3.64 UR48, UPT, UPT, UR58, 0x80, URZ ;  /* 0x000000803a307897 */ /* 0x000fe4000fffe0ff */
[----:B------:R-:W-:-:S02]  /*29f0*/  UIADD3.64 UR50, UPT, UPT, UR30, 0x280, URZ ;  /* 0x000002801e327897 */ /* 0x000fc4000fffe0ff */
[----:B------:R-:W-:Y:S01]  /*2a00*/  UIADD3.64 UR52, UPT, UPT, UR58, 0x82, URZ ;  /* 0x000000823a347897 */ /* 0x000fe2000fffe0ff */
[----:B------:R-:W-:Y:S01]  /*2a10*/  UMOV UR24, 0x0 ;  /* 0x0000000000187882 */ /* 0x000fe20000000000 */
[----:B------:R-:W-:Y:S01]  /*2a20*/  UMOV UR25, 0x4048010 ;  /* 0x0404801000197882 */ /* 0x000fe20000000000 */
[----:B------:R-:W-:Y:S01]  /*2a30*/  UIADD3.64 UR54, UPT, UPT, UR30, 0x300, URZ ;  /* 0x000003001e367897 */ /* 0x000fe2000fffe0ff */
[----:B------:R-:W-:Y:S01]  /*2a40*/  UMOV UR11, 0x40004040 ;  /* 0x40004040000b7882 */ /* 0x000fe20000000000 */
[----:B------:R-:W-:Y:S01]  /*2a50*/  UIADD3.64 UR56, UPT, UPT, UR58, 0x84, URZ ;  /* 0x000000843a387897 */ /* 0x000fe2000fffe0ff */
[----:B------:R-:W-:Y:S01]  /*2a60*/  UMOV UR13, 0x40004040 ;  /* 0x40004040000d7882 */ /* 0x000fe20000000000 */
[----:B------:R-:W-:Y:S01]  /*2a70*/  UMOV UR18, 0x0 ;  /* 0x0000000000127882 */ /* 0x000fe20000000000 */
[----:B------:R-:W-:Y:S01]  /*2a80*/  UMOV UR19, 0x4048010 ;  /* 0x0404801000137882 */ /* 0x000fe20000000000 */
[----:B------:R-:W-:Y:S01]  /*2a90*/  UMOV UR16, 0x0 ;  /* 0x0000000000107882 */ /* 0x000fe20000000000 */
[----:B------:R-:W-:Y:S01]  /*2aa0*/  UMOV UR17, 0x4048010 ;  /* 0x0404801000117882 */ /* 0x000fe20000000000 */
[----:B------:R0:W-:Y:S01]  /*2ab0*/  UTCHMMA gdesc[UR10], gdesc[UR12], tmem[UR20], tmem[UR24], idesc[UR25], !UPT ;  /* 0x00ff180c0a0075ea */ /* 0x0001e2000f800014 */
[----:B------:R-:W-:Y:S01]  /*2ac0*/  UMOV UR32, 0x0 ;  /* 0x0000000000207882 */ /* 0x000fe20000000000 */
[----:B------:R-:W-:Y:S01]  /*2ad0*/  UMOV UR33, 0x4048010 ;  /* 0x0404801000217882 */ /* 0x000fe20000000000 */
[----:B------:R0:W-:Y:S01]  /*2ae0*/  UTCHMMA gdesc[UR30], gdesc[UR58], tmem[UR20], tmem[UR18], idesc[UR19], UPT ;  /* 0x00ff123a1e0075ea */ /* 0x0001e2000b800014 */
        /* <DEDUP_REMOVED lines=12> */
[----:B------:R0:W-:Y:S01]  /*2bb0*/  UTCHMMA gdesc[UR50], gdesc[UR52], tmem[UR20], tmem[UR62], idesc[UR63], UPT ;  /* 0x00ff3e34320075ea */ /* 0x0001e2000b800014 */
[----:B------:R0:W-:Y:S01]  /*2bc0*/  UTCHMMA gdesc[UR54], gdesc[UR56], tmem[UR20], tmem[UR64], idesc[UR65], UPT ;  /* 0x00ff4038360075ea */ /* 0x0001e2000b800014 */
[----:B------:R0:W-:Y:S01]  /*2bd0*/  UTCBAR [UR9], URZ ;  /* 0x000000ff090073e9 */ /* 0x0001e200080000ff */
[----:B------:R-:W-:Y:S01]  /*2be0*/  NOP ;  /* 0x0000000000007918 */ /* 0x000fe20000000000 */
.L_x_6:
[----:B------:R-:W-:Y:S05]  /*2bf0*/  @!P0 BRA `(.L_x_7) ;  /* 0x0000000000088947 */ /* 0x000fea0003800000 */
[----:B------:R-:W1:Y:S02]  /*2c00*/  SYNCS.PHASECHK.TRANS64.TRYWAIT P2, [UR22+0x5000], RZ ;  /* 0x005000ffff0075a7 */ /* 0x000e640008041116 */
[----:B-1----:R-:W-:Y:S05]  /*2c10*/  @!P2 BRA `(.L_x_8) ;  /* 0x00000050002ca947 */ /* 0x002fea0003800000 */
.L_x_7:
[----:B------:R-:W-:Y:S06]  /*2c20*/  BAR.SYNC.DEFER_BLOCKING 0x0 ;  /* 0x0000000000007b1d */ /* 0x000fec0000010000 */
[----:B0-----:R-:W0:Y:S01]  /*2c30*/  LDCU UR4, c[0x0][0x3a8] ;  /* 0x00007500ff0477ac */ /* 0x001e220008000800 */
[----:B------:R-:W-:Y:S01]  /*2c40*/  LDTM.16dp32bit_t0_t15.x8 R4, tmem[UR21+0x100000] ;  /* 0x10000015000479ee */ /* 0x000fe20008980000 */
[----:B------:R-:W0:Y:S01]  /*2c50*/  LDTM.16dp32bit_t16_t31.x8 R4, tmem[UR21+0x100008] ;  /* 0x10000815000479ee */ /* 0x000e2200089a0000 */
[----:B------:R-:W1:Y:S01]  /*2c60*/  @!P6 SYNCS.CCTL.IV [UR22+0x5000] ;  /* 0x00500000ff00e9b1 */ /* 0x000e620008000016 */
[----:B------:R-:W-:Y:S01]  /*2c70*/  NOP ;  /* 0x0000000000007918 */ /* 0x000fe20000000000 */
[----:B------:R2:W5:Y:S04]  /*2c80*/  @P0 LDG.E.U16 R13, desc[UR28][R124.64] ;  /* 0x0000001c7c0d0981 */ /* 0x000568000c1e1500 */
        /* <DEDUP_REMOVED lines=14> */
[----:B------:R2:W5:Y:S01]  /*2d70*/  @P0 LDG.E.U16 R109, desc[UR28][R84.64] ;  /* 0x0000001c546d0981 */ /* 0x000562000c1e1500 */
[----:B------:R-:W-:Y:S01]  /*2d80*/  LOP3.LUT R12, R0, 0x60, RZ, 0xc0, !PT ;  /* 0x00000060000c7812 */ /* 0x000fe200078ec0ff */
[----:B0-----:R-:W-:Y:S01]  /*2d90*/  FMUL R4, R4, UR4 ;  /* 0x0000000404047c20 */ /* 0x001fe20008400000 */
[----:B------:R-:W-:Y:S01]  /*2da0*/  LOP3.LUT R69, R0, 0x10, RZ, 0xc0, !PT ;  /* 0x0000001000457812 */ /* 0x000fe200078ec0ff */
[----:B------:R-:W-:Y:S01]  /*2db0*/  FMUL R6, R6, UR4 ;  /* 0x0000000406067c20 */ /* 0x000fe20008400000 */
[----:B------:R-:W-:Y:S01]  /*2dc0*/  LEA.HI R12, R12, R3, RZ, 0x1f ;  /* 0x000000030c0c7211 */ /* 0x000fe200078ff8ff */
[----:B------:R-:W-:Y:S01]  /*2dd0*/  FMUL R5, R5, UR4 ;  /* 0x0000000405057c20 */ /* 0x000fe20008400000 */
[----:B------:R-:W-:Y:S01]  /*2de0*/  SHF.R.U32.HI R68, RZ, 0x1, R69 ;  /* 0x00000001ff447819 */ /* 0x000fe20000011645 */
[----:B------:R-:W-:Y:S01]  /*2df0*/  FMUL R8, R8, UR4 ;  /* 0x0000000408087c20 */ /* 0x000fe20008400000 */
[----:B------:R-:W-:Y:S01]  /*2e00*/  FMUL R7, R7, UR4 ;  /* 0x0000000407077c20 */ /* 0x000fe20008400000 */
[----:B------:R-:W-:Y:S01]  /*2e10*/  IMAD.IADD R81, R89, 0x1, R12 ;  /* 0x0000000159517824 */ /* 0x000fe200078e020c */
[C---:B------:R-:W-:Y:S01]  /*2e20*/  IADD3 R12, PT, PT, R68.reuse, 0x2, RZ ;  /* 0x00000002440c7810 */ /* 0x040fe20007ffe0ff */
[----:B------:R-:W-:-:S02]  /*2e30*/  VIADD R14, R68, 0x3 ;  /* 0x00000003440e7836 */ /* 0x000fc40000000000 */
[----:B------:R-:W-:Y:S01]  /*2e40*/  FMUL R9, R9, UR4 ;  /* 0x0000000409097c20 */ /* 0x000fe20008400000 */
[----:B------:R-:W-:Y:S01]  /*2e50*/  FMUL R10, R10, UR4 ;  /* 0x000000040a0a7c20 */ /* 0x000fe20008400000 */
[----:B------:R-:W-:Y:S01]  /*2e60*/  ISETP.GE.AND P3, PT, R81, R68, PT ;  /* 0x000000445100720c */ /* 0x000fe20003f66270 */
[----:B------:R-:W-:Y:S01]  /*2e70*/  FMUL R11, R11, UR4 ;  /* 0x000000040b0b7c20 */ /* 0x000fe20008400000 */
[C---:B------:R-:W-:Y:S01]  /*2e80*/  ISETP.GE.AND P4, PT, R81.reuse, R12, PT ;  /* 0x0000000c5100720c */ /* 0x040fe20003f86270 */
[----:B------:R-:W-:Y:S01]  /*2e90*/  VIADD R12, R68, 0x4 ;  /* 0x00000004440c7836 */ /* 0x000fe20000000000 */
[----:B------:R-:W-:Y:S01]  /*2ea0*/  FSEL R33, R4, -INF , P3 ;  /* 0xff80000004217808 */ /* 0x000fe20001800000 */
[----:B------:R-:W-:Y:S01]  /*2eb0*/  VIADD R4, R68, 0x5 ;  /* 0x0000000544047836 */ /* 0x000fe20000000000 */
[----:B------:R-:W-:Y:S02]  /*2ec0*/  ISETP.GT.AND P2, PT, R81, R68, PT ;  /* 0x000000445100720c */ /* 0x000fe40003f44270 */
[----:B------:R-:W-:-:S02]  /*2ed0*/  FSEL R6, R6, -INF , P4 ;  /* 0xff80000006067808 */ /* 0x000fc40002000000 */
[----:B------:R-:W-:Y:S02]  /*2ee0*/  FSEL R5, R5, -INF , P2 ;  /* 0xff80000005057808 */ /* 0x000fe40001000000 */
[C---:B------:R-:W-:Y:S01]  /*2ef0*/  ISETP.GE.AND P4, PT, R81.reuse, R4, PT ;  /* 0x000000045100720c */ /* 0x040fe20003f86270 */
[C---:B------:R-:W-:Y:S01]  /*2f00*/  VIADD R4, R68.reuse, 0x7 ;  /* 0x0000000744047836 */ /* 0x040fe20000000000 */
[C---:B------:R-:W-:Y:S02]  /*2f10*/  ISETP.GE.AND P2, PT, R81.reuse, R12, PT ;  /* 0x0000000c5100720c */ /* 0x040fe40003f46270 */
[----:B------:R-:W-:Y:S02]  /*2f20*/  ISETP.GE.AND P3, PT, R81, R14, PT ;  /* 0x0000000e5100720c */ /* 0x000fe40003f66270 */
[----:B------:R-:W-:Y:S02]  /*2f30*/  IADD3 R12, PT, PT, R68, 0x6, RZ ;  /* 0x00000006440c7810 */ /* 0x000fe40007ffe0ff */
[----:B------:R-:W-:-:S02]  /*2f40*/  FSEL R8, R8, -INF , P2 ;  /* 0xff80000008087808 */ /* 0x000fc40001000000 */
[----:B------:R-:W-:Y:S02]  /*2f50*/  FSEL R7, R7, -INF , P3 ;  /* 0xff80000007077808 */ /* 0x000fe40001800000 */
[C---:B------:R-:W-:Y:S02]  /*2f60*/  ISETP.GE.AND P2, PT, R81.reuse, R4, PT ;  /* 0x000000045100720c */ /* 0x040fe40003f46270 */
[----:B------:R-:W-:Y:S02]  /*2f70*/  ISETP.GE.AND P3, PT, R81, R12, PT ;  /* 0x0000000c5100720c */ /* 0x000fe40003f66270 */
[----:B------:R-:W-:Y:S02]  /*2f80*/  FMNMX3 R4, R33, R5, R6, !PT ;  /* 0x0000000521047276 */ /* 0x000fe40007800006 */
[----:B------:R-:W-:Y:S02]  /*2f90*/  FSEL R9, R9, -INF , P4 ;  /* 0xff80000009097808 */ /* 0x000fe40002000000 */
[----:B------:R-:W-:-:S02]  /*2fa0*/  FSEL R10, R10, -INF , P3 ;  /* 0xff8000000a0a7808 */ /* 0x000fc40001800000 */
[----:B------:R-:W-:Y:S02]  /*2fb0*/  FMNMX3 R4, R4, R7, R8, !PT ;  /* 0x0000000704047276 */ /* 0x000fe40007800008 */
[----:B------:R-:W-:Y:S02]  /*2fc0*/  FSEL R11, R11, -INF , P2 ;  /* 0xff8000000b0b7808 */ /* 0x000fe40001000000 */
[----:B------:R-:W-:-:S04]  /*2fd0*/  FMNMX3 R4, R4, R9, R10, !PT ;  /* 0x0000000904047276 */ /* 0x000fc8000780000a */
[----:B------:R-:W-:-:S05]  /*2fe0*/  FMNMX R4, R11, R4, !PT ;  /* 0x000000040b047209 */ /* 0x000fca0007800000 */
[----:B------:R-:W0:Y:S02]  /*2ff0*/  SHFL.BFLY PT, R35, R4, 0x10, 0x1f ;  /* 0x0e001f0004237f89 */ /* 0x000e2400000e0000 */
[----:B0-----:R-:W-:-:S05]  /*3000*/  FMNMX3 R90, R4, -INF , R35, !PT ;  /* 0xff800000045a7876 */ /* 0x001fca0007800023 */
[--C-:B------:R-:W-:Y:S01]  /*3010*/  FADD R33, R33, -R90.reuse ;  /* 0x8000005a21217221 */ /* 0x100fe20000000000 */
[--C-:B------:R-:W-:Y:S01]  /*3020*/  FADD R5, R5, -R90.reuse ;  /* 0x8000005a05057221 */ /* 0x100fe20000000000 */
[--C-:B------:R-:W-:Y:S01]  /*3030*/  FADD R6, R6, -R90.reuse ;  /* 0x8000005a06067221 */ /* 0x100fe20000000000 */
[--C-:B------:R-:W-:Y:S01]  /*3040*/  FADD R7, R7, -R90.reuse ;  /* 0x8000005a07077221 */ /* 0x100fe20000000000 */
[----:B------:R-:W-:Y:S01]  /*3050*/  FMUL R33, R33, 1.4426950216293334961 ;  /* 0x3fb8aa3b21217820 */ /* 0x000fe20000400000 */
[----:B------:R-:W-:Y:S01]  /*3060*/  FMUL R5, R5, 1.4426950216293334961 ;  /* 0x3fb8aa3b05057820 */ /* 0x000fe20000400000 */
[----:B------:R-:W-:Y:S01]  /*3070*/  FMUL R6, R6, 1.4426950216293334961 ;  /* 0x3fb8aa3b06067820 */ /* 0x000fe20000400000 */
[----:B------:R-:W-:Y:S01]  /*3080*/  FMUL R7, R7, 1.4426950216293334961 ;  /* 0x3fb8aa3b07077820 */ /* 0x000fe20000400000 */
[--C-:B------:R-:W-:Y:S01]  /*3090*/  FADD R8, R8, -R90.reuse ;  /* 0x8000005a08087221 */ /* 0x100fe20000000000 */
[----:B------:R-:W-:Y:S01]  /*30a0*/  MUFU.EX2 R12, R5 ;  /* 0x00000005000c7308 */ /* 0x000fe20000000800 */
[--C-:B------:R-:W-:Y:S01]  /*30b0*/  FADD R9, R9, -R90.reuse ;  /* 0x8000005a09097221 */ /* 0x100fe20000000000 */
[--C-:B------:R-:W-:Y:S01]  /*30c0*/  FADD R10, R10, -R90.reuse ;  /* 0x8000005a0a0a7221 */ /* 0x100fe20000000000 */
[----:B------:R-:W-:Y:S01]  /*30d0*/  FMUL R8, R8, 1.4426950216293334961 ;  /* 0x3fb8aa3b08087820 */ /* 0x000fe20000400000 */
[----:B------:R-:W-:Y:S01]  /*30e0*/  FADD R11, R11, -R90 ;  /* 0x8000005a0b0b7221 */ /* 0x000fe20000000000 */
[----:B------:R-:W-:Y:S01]  /*30f0*/  FMUL R9, R9, 1.4426950216293334961 ;  /* 0x3fb8aa3b09097820 */ /* 0x000fe20000400000 */
[----:B------:R-:W-:-:S02]  /*3100*/  FMUL R10, R10, 1.4426950216293334961 ;  /* 0x3fb8aa3b0a0a7820 */ /* 0x000fc40000400000 */
[----:B------:R-:W0:Y:S01]  /*3110*/  MUFU.EX2 R33, R33 ;  /* 0x0000002100217308 */ /* 0x000e220000000800 */
[----:B------:R-:W-:-:S07]  /*3120*/  FMUL R11, R11, 1.4426950216293334961 ;  /* 0x3fb8aa3b0b0b7820 */ /* 0x000fce0000400000 */
[----:B------:R-:W3:Y:S08]  /*3130*/  MUFU.EX2 R6, R6 ;  /* 0x0000000600067308 */ /* 0x000ef00000000800 */
[----:B------:R-:W4:Y:S01]  /*3140*/  MUFU.EX2 R7, R7 ;  /* 0x0000000700077308 */ /* 0x000f220000000800 */
[----:B0-----:R-:W-:-:S07]  /*3150*/  FADD R5, R33, R12 ;  /* 0x0000000c21057221 */ /* 0x001fce0000000000 */
[----:B------:R-:W0:Y:S01]  /*3160*/  MUFU.EX2 R8, R8 ;  /* 0x0000000800087308 */ /* 0x000e220000000800 */
[----:B---3--:R-:W-:-:S07]  /*3170*/  FADD R4, R6, R5 ;  /* 0x0000000506047221 */ /* 0x008fce0000000000 */
[----:B------:R-:W3:Y:S01]  /*3180*/  MUFU.EX2 R9, R9 ;  /* 0x0000000900097308 */ /* 0x000ee20000000800 */
[----:B----4-:R-:W-:-:S07]  /*3190*/  FADD R5, R7, R4 ;  /* 0x0000000407057221 */ /* 0x010fce0000000000 */
[----:B------:R-:W4:Y:S01]  /*31a0*/  MUFU.EX2 R10, R10 ;  /* 0x0000000a000a7308 */ /* 0x000f220000000800 */
[----:B0-----:R-:W-:-:S07]  /*31b0*/  FADD R4, R8, R5 ;  /* 0x0000000508047221 */ /* 0x001fce0000000000 */
[----:B------:R-:W0:Y:S01]  /*31c0*/  MUFU.EX2 R11, R11 ;  /* 0x0000000b000b7308 */ /* 0x000e220000000800 */
[----:B---3--:R-:W-:-:S04]  /*31d0*/  FADD R5, R9, R4 ;  /* 0x0000000409057221 */ /* 0x008fc80000000000 */
[----:B----4-:R-:W-:Y:S01]  /*31e0*/  FADD R4, R10, R5 ;  /* 0x000000050a047221 */ /* 0x010fe20000000000 */
[----:B------:R-:W-:Y:S02]  /*31f0*/  F2FP.F16.F32.PACK_AB R5, R7, R6 ;  /* 0x000000060705723e */ /* 0x000fe400000000ff */
[----:B------:R-:W-:Y:S01]  /*3200*/  F2FP.F16.F32.PACK_AB R6, R9, R8 ;  /* 0x000000080906723e */ /* 0x000fe200000000ff */
[C---:B0-----:R-:W-:Y:S01]  /*3210*/  FADD R91, R11.reuse, R4 ;  /* 0x000000040b5b7221 */ /* 0x041fe20000000000 */
[----:B------:R-:W-:Y:S02]  /*3220*/  F2FP.F16.F32.PACK_AB R4, R12, R33 ;  /* 0x000000210c04723e */ /* 0x000fe400000000ff */
[----:B------:R-:W-:Y:S02]  /*3230*/  F2FP.F16.F32.PACK_AB R7, R11, R10 ;  /* 0x0000000a0b07723e */ /* 0x000fe400000000ff */
[----:B------:R2:W0:Y:S01]  /*3240*/  SHFL.BFLY PT, R88, R91, 0x10, 0x1f ;  /* 0x0e001f005b587f89 */ /* 0x00042200000e0000 */
[----:B-1----:R-:W-:Y:S05]  /*3250*/  @!P0 BRA `(.L_x_9) ;  /* 0x0000000000088947 */ /* 0x002fea0003800000 */
[----:B------:R1:W-:Y:S01]  /*3260*/  STTM.16dp32bit_t0_t15.x4 tmem[UR21+0x80], R4 ;  /* 0x00008004000079ed */ /* 0x0003e20008900015 */
[----:B------:R1:W-:Y:S02]  /*3270*/  STTM.16dp32bit_t16_t31.x4 tmem[UR21+0x84], R4 ;  /* 0x00008404000079ed */ /* 0x0003e40008920015 */
.L_x_9:
[----:B-----5:R-:W-:Y:S01]  /*3280*/  STS.U16 [R80+UR22+0x4000], R13 ;  /* 0x0040000d50007988 */ /* 0x020fe20008000416 */
[----:B-1----:R-:W-:-:S03]  /*3290*/  FADD R4, -R90, -INF ;  /* 0xff8000005a047421 */ /* 0x002fc60000000100 */
[----:B------:R-:W-:Y:S01]  /*32a0*/  STS.U16 [R80+UR22+0x4100], R15 ;  /* 0x0041000f50007988 */ /* 0x000fe20008000416 */
[----:B------:R-:W-:-:S03]  /*32b0*/  FMUL R92, R4, 1.4426950216293334961 ;  /* 0x3fb8aa3b045c7820 */ /* 0x000fc60000400000 */
[----:B------:R-:W-:Y:S03]  /*32c0*/  STS.U16 [R80+UR22+0x4200], R17 ;  /* 0x0042001150007988 */ /* 0x000fe60008000416 */
[----:B------:R-:W1:Y:S01]  /*32d0*/  MUFU.EX2 R92, R92 ;  /* 0x0000005c005c7308 */ /* 0x000e620000000800 */
[----:B------:R-:W-:Y:S04]  /*32e0*/  STS.U16 [R80+UR22+0x4300], R19 ;  /* 0x0043001350007988 */ /* 0x000fe80008000416 */
[----:B------:R-:W-:Y:S04]  /*32f0*/  STS.U16 [R80+UR22+0x4400], R21 ;  /* 0x0044001550007988 */ /* 0x000fe80008000416 */
[----:B------:R-:W-:Y:S04]  /*3300*/  STS.U16 [R80+UR22+0x4500], R23 ;  /* 0x0045001750007988 */ /* 0x000fe80008000416 */
[----:B------:R-:W-:Y:S04]  /*3310*/  STS.U16 [R80+UR22+0x4600], R25 ;  /* 0x0046001950007988 */ /* 0x000fe80008000416 */
[----:B------:R-:W-:Y:S04]  /*3320*/  STS.U16 [R80+UR22+0x4700], R27 ;  /* 0x0047001b50007988 */ /* 0x000fe80008000416 */
[----:B------:R-:W-:Y:S04]  /*3330*/  STS.U16 [R80+UR22+0x4800], R29 ;  /* 0x0048001d50007988 */ /* 0x000fe80008000416 */
[----:B------:R3:W-:Y:S04]  /*3340*/  STS.U16 [R80+UR22+0x4900], R31 ;  /* 0x0049001f50007988 */ /* 0x0007e80008000416 */
[----:B------:R4:W-:Y:S04]  /*3350*/  STS.U16 [R80+UR22+0x4a00], R157 ;  /* 0x004a009d50007988 */ /* 0x0009e80008000416 */
[----:B------:R4:W-:Y:S04]  /*3360*/  STS.U16 [R80+UR22+0x4b00], R159 ;  /* 0x004b009f50007988 */ /* 0x0009e80008000416 */
[----:B------:R4:W-:Y:S04]  /*3370*/  STS.U16 [R80+UR22+0x4c00], R161 ;  /* 0x004c00a150007988 */ /* 0x0009e80008000416 */
[----:B------:R4:W-:Y:S04]  /*3380*/  STS.U16 [R80+UR22+0x4d00], R93 ;  /* 0x004d005d50007988 */ /* 0x0009e80008000416 */
[----:B------:R4:W-:Y:S04]  /*3390*/  STS.U16 [R80+UR22+0x4e00], R107 ;  /* 0x004e006b50007988 */ /* 0x0009e80008000416 */
[----:B------:R4:W-:Y:S01]  /*33a0*/  STS.U16 [R80+UR22+0x4f00], R109 ;  /* 0x004f006d50007988 */ /* 0x0009e20008000416 */
[----:B------:R-:W2:Y:S02]  /*33b0*/  FENCE.VIEW.ASYNC.T ;  /* 0x00000000000073c6 */ /* 0x000ea40000000200 */
[----:B--2---:R-:W-:Y:S06]  /*33c0*/  BAR.SYNC.DEFER_BLOCKING 0x0 ;  /* 0x0000000000007b1d */ /* 0x004fec0000010000 */
[----:B---3--:R-:W2:Y:S01]  /*33d0*/  LDTM.16dp32bit_t0_t15.x64 R4, tmem[UR21] ;  /* 0x00000015000479ee */ /* 0x008ea20008b00000 */
[----:B------:R-:W3:Y:S01]  /*33e0*/  LDTM.16dp32bit_t16_t31.x64 R4, tmem[UR21+0x40] ;  /* 0x00004015000479ee */ /* 0x000ee20008b20000 */
[----:B------:R-:W-:Y:S01]  /*33f0*/  NOP ;  /* 0x0000000000007918 */ /* 0x000fe20000000000 */
[----:B-1--4-:R-:W-:Y:S05]  /*3400*/  @!P0 BRA `(.L_x_10) ;  /* 0x0000000400088947 */ /* 0x012fea0003800000 */
[C---:B--23--:R-:W-:Y:S01]  /*3410*/  FMUL R4, R92.reuse, R4 ;  /* 0x000000045c047220 */ /* 0x04cfe20000400000 */
[C---:B------:R-:W-:Y:S01]  /*3420*/  FMUL R5, R92.reuse, R5 ;  /* 0x000000055c057220 */ /* 0x040fe20000400000 */
        /* <DEDUP_REMOVED lines=61> */
[----:B------:R-:W-:-:S04]  /*3800*/  FMUL R67, R92, R67 ;  /* 0x000000435c437220 */ /* 0x000fc80000400000 */
[----:B------:R1:W-:Y:S01]  /*3810*/  STTM.16dp32bit_t0_t15.x64 tmem[UR21], R4 ;  /* 0x00000004000079ed */ /* 0x0003e20008b00015 */
[----:B------:R1:W-:Y:S02]  /*3820*/  STTM.16dp32bit_t16_t31.x64 tmem[UR21+0x40], R4 ;  /* 0x00004004000079ed */ /* 0x0003e40008b20015 */
.L_x_10:
[----:B---3--:R-:W3:Y:S02]  /*3830*/  FENCE.VIEW.ASYNC.T ;  /* 0x00000000000073c6 */ /* 0x008ee40000000200 */
[----:B---3--:R-:W-:Y:S01]  /*3840*/  BAR.SYNC.DEFER_BLOCKING 0x0 ;  /* 0x0000000000007b1d */ /* 0x008fe20000010000 */
[----:B0-----:R-:W-:Y:S01]  /*3850*/  FADD R91, R91, R88 ;  /* 0x000000585b5b7221 */ /* 0x001fe20000000000 */
[----:B------:R-:W-:Y:S01]  /*3860*/  UIADD3 UR26, UPT, UPT, UR22, 0x7000, URZ ;  /* 0x00007000161a7890 */ /* 0x000fe2000fffe0ff */
[----:B------:R-:W-:Y:S01]  /*3870*/  FSEL R93, R90, -INF , P0 ;  /* 0xff8000005a5d7808 */ /* 0x000fe20000000000 */
[----:B------:R-:W-:Y:S01]  /*3880*/  UIADD3 UR67, UPT, UPT, UR27, 0x80, URZ ;  /* 0x000000801b437890 */ /* 0x000fe2000fffe0ff */
[----:B------:R-:W-:-:S05]  /*3890*/  FADD R91, R92, R91 ;  /* 0x0000005b5c5b7221 */ /* 0x000fca0000000000 */
[----:B------:R-:W-:Y:S01]  /*38a0*/  FSEL R88, R91, 1, P0 ;  /* 0x3f8000005b587808 */ /* 0x000fe20000000000 */
[----:B------:R0:W-:Y:S06]  /*38b0*/  MEMBAR.ALL.CTA ;  /* 0x0000000000007992 */ /* 0x0001ec0000008000 */
[----:B0-----:R-:W0:Y:S02]  /*38c0*/  FENCE.VIEW.ASYNC.S ;  /* 0x00000000000073c6 */ /* 0x001e240000000000 */
[----:B0-----:R-:W-:Y:S06]  /*38d0*/  BAR.SYNC.DEFER_BLOCKING 0x0 ;  /* 0x0000000000007b1d */ /* 0x001fec0000010000 */
[----:B------:R-:W-:Y:S05]  /*38e0*/  @!P1 BRA `(.L_x_11) ;  /* 0x0000000000449947 */ /* 0x000fea0003800000 */
[----:B------:R-:W-:Y:S01]  /*38f0*/  UIADD3 UR4, UPT, UPT, UR22, 0x4000, URZ ;  /* 0x0000400016047890 */ /* 0x000fe2000fffe0ff */
[----:B------:R-:W-:Y:S01]  /*3900*/  BSSY.RECONVERGENT B0, `(.L_x_12) ;  /* 0x000000e000007945 */ /* 0x000fe20003800200 */
[----:B------:R-:W-:Y:S02]  /*3910*/  ELECT P0, URZ, PT ;  /* 0x0000000000ff782f */ /* 0x000fe40003800000 */
[----:B------:R-:W-:Y:S01]  /*3920*/  USHF.R.U32.HI UR4, URZ, 0x4, UR4 ;  /* 0x00000004ff047899 */ /* 0x000fe20008011604 */
[----:B------:R-:W-:Y:S01]  /*3930*/  UMOV UR10, 0x0 ;  /* 0x00000000000a7882 */ /* 0x000fe20000000000 */
[----:B------:R-:W-:Y:S02]  /*3940*/  UMOV UR11, 0x4200010 ;  /* 0x04200010000b7882 */ /* 0x000fe40000000000 */
[----:B------:R-:W-:Y:S01]  /*3950*/  USGXT.U32 UR4, UR4, 0xe ;  /* 0x0000000e0404789a */ /* 0x000fe20008000000 */
[----:B------:R-:W-:-:S08]  /*3960*/  UMOV UR5, 0xc0004010 ;  /* 0xc000401000057882 */ /* 0x000fd00000000000 */
[----:B------:R0:W-:Y:S01]  /*3970*/  UTCHMMA tmem[UR67], gdesc[UR4], tmem[UR27], tmem[UR10], idesc[UR11], UPT ;  /* 0x00ff0a04430079ea */ /* 0x0001e2000b80001b */
[----:B------:R-:W-:Y:S05]  /*3980*/  @!P0 BRA `(.L_x_13) ;  /* 0x0000000000148947 */ /* 0x000fea0003800000 */
[----:B0-----:R-:W-:Y:S01]  /*3990*/  UMOV UR4, UR26 ;  /* 0x0000001a00047c82 */ /* 0x001fe20008000000 */
[----:B------:R-:W-:Y:S02]  /*39a0*/  UMOV UR5, URZ ;  /* 0x000000ff00057c82 */ /* 0x000fe40008000000 */
[----:B------:R-:W-:Y:S02]  /*39b0*/  UMOV UR4, UR4 ;  /* 0x0000000400047c82 */ /* 0x000fe40008000000 */
[----:B------:R3:W-:Y:S01]  /*39c0*/  UTCBAR [UR4], URZ ;  /* 0x000000ff040073e9 */ /* 0x0007e200080000ff */
[----:B------:R-:W-:Y:S02]  /*39d0*/  NOP ;  /* 0x0000000000007918 */ /* 0x000fe40000000000 */
.L_x_13:
[----:B0--3--:R-:W-:Y:S05]  /*39e0*/  BSYNC.RECONVERGENT B0 ;  /* 0x0000000000007941 */ /* 0x009fea0003800200 */
.L_x_12:
[----:B------:R-:W-:Y:S05]  /*39f0*/  BRA `(.L_x_14) ;  /* 0x0000000000087947 */ /* 0x000fea0003800000 */
.L_x_11:
[----:B------:R-:W-:-:S13]  /*3a00*/  ISETP.GE.AND P0, PT, R89, RZ, PT ;  /* 0x000000ff5900720c */ /* 0x000fda0003f06270 */
[----:B------:R-:W-:Y:S05]  /*3a10*/  @!P0 BRA `(.L_x_15) ;  /* 0x0000001800488947 */ /* 0x000fea0003800000 */
.L_x_14:
[----:B------:R-:W-:Y:S01]  /*3a20*/  USHF.R.U32.HI UR12, URZ, 0x4, UR22 ;  /* 0x00000004ff0c7899 */ /* 0x000fe20008011616 */
[----:B------:R-:W-:Y:S01]  /*3a30*/  IMAD.SHL.U32 R79, R79, 0x10, RZ ;  /* 0x000000104f4f7824 */ /* 0x000fe200078e00ff */
[----:B------:R-:W-:Y:S01]  /*3a40*/  USHF.R.U32.HI UR14, URZ, 0x4, UR8 ;  /* 0x00000004ff0e7899 */ /* 0x000fe20008011608 */
[----:B-12---:R-:W-:Y:S01]  /*3a50*/  HFMA2 R12, -RZ, RZ, 0, 0 ;  /* 0x00000000ff0c7431 */ /* 0x006fe200000001ff */
[----:B------:R-:W-:Y:S01]  /*3a60*/  UIADD3 UR8, UPT, UPT, UR22, 0x6000, URZ ;  /* 0x0000600016087890 */ /* 0x000fe2000fffe0ff */
[----:B------:R-:W-:Y:S01]  /*3a70*/  VIADD R89, R89, 0x30 ;  /* 0x0000003059597836 */ /* 0x000fe20000000000 */
[----:B------:R-:W-:Y:S01]  /*3a80*/  USGXT.U32 UR12, UR12, 0xe ;  /* 0x0000000e0c0c789a */ /* 0x000fe20008000000 */
[----:B------:R-:W-:Y:S01]  /*3a90*/  IMAD.MOV.U32 R90, RZ, RZ, RZ ;  /* 0x000000ffff5a7224 */ /* 0x000fe200078e00ff */
[----:B------:R-:W-:Y:S01]  /*3aa0*/  USGXT.U32 UR14, UR14, 0xe ;  /* 0x0000000e0e0e789a */ /* 0x000fe20008000000 */
[----:B------:R-:W-:Y:S01]  /*3ab0*/  IMAD.MOV.U32 R92, RZ, RZ, R79 ;  /* 0x000000ffff5c7224 */ /* 0x000fe200078e004f */
[----:B------:R-:W-:-:S02]  /*3ac0*/  USHF.R.U32.HI UR66, URZ, 0x4, UR8 ;  /* 0x00000004ff427899 */ /* 0x000fc40008011608 */
[----:B------:R-:W-:Y:S02]  /*3ad0*/  UIADD3 UR8, UP2, UPT, UR12, 0x80, URZ ;  /* 0x000000800c087890 */ /* 0x000fe4000ff5e0ff */
[----:B------:R-:W-:Y:S02]  /*3ae0*/  USHF.L.U32 UR24, UR7, 0x4, URZ ;  /* 0x0000000407187899 */ /* 0x000fe400080006ff */
[----:B------:R-:W-:Y:S01]  /*3af0*/  UIADD3 UR10, UP1, UPT, UR14, 0x2, URZ ;  /* 0x000000020e0a7890 */ /* 0x000fe2000ff3e0ff */
[----:B------:R-:W-:Y:S01]  /*3b00*/  UMOV UR5, URZ ;  /* 0x000000ff00057c82 */ /* 0x000fe20008000000 */
[----:B------:R-:W-:Y:S01]  /*3b10*/  UMOV UR4, URZ ;  /* 0x000000ff00047c82 */ /* 0x000fe20008000000 */
[----:B------:R-:W-:Y:S01]  /*3b20*/  UIADD3.X UR9, UPT, UPT, UR5, 0x40004040, URZ, UP2, !UPT ;  /* 0x4000404005097890 */ /* 0x000fe200097fe4ff */
[----:B------:R-:W-:Y:S01]  /*3b30*/  IMAD.U32 R91, RZ, RZ, UR24 ;  /* 0x00000018ff5b7e24 */ /* 0x000fe2000f8e00ff */
[----:B------:R-:W-:Y:S02]  /*3b40*/  UIADD3.X UR11, UPT, UPT, UR4, 0x40004040, URZ, UP1, !UPT ;  /* 0x40004040040b7890 */ /* 0x000fe40008ffe4ff */
[----:B------:R-:W-:-:S02]  /*3b50*/  UIADD3 UR32, UP2, UPT, UR8, 0x100, URZ ;  /* 0x0000010008207890 */ /* 0x000fc4000ff5e0ff */
[----:B------:R-:W-:Y:S02]  /*3b60*/  UIADD3 UR30, UP1, UPT, UR8, 0x80, URZ ;  /* 0x00000080081e7890 */ /* 0x000fe4000ff3e0ff */
[----:B------:R-:W-:Y:S02]  /*3b70*/  UIADD3 UR34, UP3, UPT, UR8, 0x180, URZ ;  /* 0x0000018008227890 */ /* 0x000fe4000ff7e0ff */
[----:B------:R-:W-:Y:S02]  /*3b80*/  UIADD3 UR36, UP4, UPT, UR8, 0x200, URZ ;  /* 0x0000020008247890 */ /* 0x000fe4000ff9e0ff */
[----:B------:R-:W-:Y:S02]  /*3b90*/  UIADD3 UR38, UP5, UPT, UR8, 0x280, URZ ;  /* 0x0000028008267890 */ /* 0x000fe4000ffbe0ff */
[----:B------:R-:W-:Y:S02]  /*3ba0*/  UIADD3 UR40, UP6, UPT, UR8, 0x300, URZ ;  /* 0x0000030008287890 */ /* 0x000fe4000ffde0ff */
[----:B------:R-:W-:Y:S01]  /*3bb0*/  UIADD3.X UR33, UPT, UPT, UR9, URZ, URZ, UP2, !UPT ;  /* 0x000000ff09217290 */ /* 0x000fe200097fe4ff */
[----:B------:R-:W-:Y:S01]  /*3bc0*/  UMOV UR25, 0x1 ;  /* 0x0000000100197882 */ /* 0x000fe20000000000 */
[----:B------:R-:W-:Y:S01]  /*3bd0*/  UMOV UR6, URZ ;  /* 0x000000ff00067c82 */ /* 0x000fe20008000000 */
[----:B------:R-:W-:Y:S01]  /*3be0*/  UMOV UR7, URZ ;  /* 0x000000ff00077c82 */ /* 0x000fe20008000000 */
[----:B------:R-:W0:Y:S01]  /*3bf0*/  LDCU UR68, c[0x0][0x3a8] ;  /* 0x00007500ff4477ac */ /* 0x000e220008000800 */
[----:B------:R-:W-:-:S02]  /*3c00*/  USGXT.U32 UR66, UR66, 0xe ;  /* 0x0000000e4242789a */ /* 0x000fc40008000000 */
[----:B------:R-:W-:Y:S02]  /*3c10*/  UIADD3.X UR31, UPT, UPT, UR9, URZ, URZ, UP1, !UPT ;  /* 0x000000ff091f7290 */ /* 0x000fe40008ffe4ff */
[----:B------:R-:W-:Y:S02]  /*3c20*/  UIADD3.X UR35, UPT, UPT, UR9, URZ, URZ, UP3, !UPT ;  /* 0x000000ff09237290 */ /* 0x000fe40009ffe4ff */
[----:B------:R-:W-:Y:S02]  /*3c30*/  UIADD3.X UR37, UPT, UPT, UR9, URZ, URZ, UP4, !UPT ;  /* 0x000000ff09257290 */ /* 0x000fe4000a7fe4ff */
[----:B------:R-:W-:Y:S02]  /*3c40*/  UIADD3.X UR39, UPT, UPT, UR9, URZ, URZ, UP5, !UPT ;  /* 0x000000ff09277290 */ /* 0x000fe4000affe4ff */
[----:B------:R-:W-:Y:S02]  /*3c50*/  UIADD3.X UR41, UPT, UPT, UR9, URZ, URZ, UP6, !UPT ;  /* 0x000000ff09297290 */ /* 0x000fe4000b7fe4ff */
[----:B------:R-:W-:-:S02]  /*3c60*/  UIADD3.64 UR42, UPT, UPT, UR10, 0x2, URZ ;  /* 0x000000020a2a7897 */ /* 0x000fc4000fffe0ff */
[----:B------:R-:W-:Y:S02]  /*3c70*/  UIADD3.64 UR44, UPT, UPT, UR10, 0x4, URZ ;  /* 0x000000040a2c7897 */ /* 0x000fe4000fffe0ff */
[----:B------:R-:W-:Y:S02]  /*3c80*/  UIADD3.64 UR46, UPT, UPT, UR10, 0x7e, URZ ;  /* 0x0000007e0a2e7897 */ /* 0x000fe4000fffe0ff */
[----:B------:R-:W-:Y:S02]  /*3c90*/  UIADD3.64 UR48, UPT, UPT, UR10, 0x80, URZ ;  /* 0x000000800a307897 */ /* 0x000fe4000fffe0ff */
[----:B------:R-:W-:Y:S02]  /*3ca0*/  UIADD3.64 UR50, UPT, UPT, UR10, 0x82, URZ ;  /* 0x000000820a327897 */ /* 0x000fe4000fffe0ff */
[----:B------:R-:W-:Y:S02]  /*3cb0*/  UIADD3.64 UR52, UPT, UPT, UR10, 0x84, URZ ;  /* 0x000000840a347897 */ /* 0x000fe4000fffe0ff */
[----:B0-----:R-:W-:-:S11]  /*3cc0*/  UISETP.NE.U32.AND UP2, UPT, UR15, URZ, UPT ;  /* 0x000000ff0f00728c */ /* 0x001fd6000bf45070 */
.L_x_20:
[----:B------:R-:W-:Y:S01]  /*3cd0*/  MOV R4, R82 ;  /* 0x0000005200047202 */ /* 0x000fe20000000f00 */
[----:B------:R-:W-:Y:S02]  /*3ce0*/  IMAD.MOV.U32 R5, RZ, RZ, R83 ;  /* 0x000000ffff057224 */ /* 0x000fe400078e0053 */
[----:B------:R-:W-:-:S04]  /*3cf0*/  IMAD.WIDE R6, R92, 0x2, R154 ;  /* 0x000000025c067825 */ /* 0x000fc800078e029a */
[C---:B------:R-:W-:Y:S01]  /*3d00*/  IMAD.WIDE R16, R92.reuse, 0x2, R138 ;  /* 0x000000025c107825 */ /* 0x040fe200078e028a */
[----:B------:R0:W2:Y:S03]  /*3d10*/  LDG.E.U16 R13, desc[UR28][R6.64] ;  /* 0x0000001c060d7981 */ /* 0x0000a6000c1e1500 */
[C---:B------:R-:W-:Y:S01]  /*3d20*/  IMAD.WIDE R14, R92.reuse, 0x2, R140 ;  /* 0x000000025c0e7825 */ /* 0x040fe200078e028c */
[----:B------:R1:W3:Y:S03]  /*3d30*/  LDG.E.U16 R27, desc[UR28][R16.64] ;  /* 0x0000001c101b7981 */ /* 0x0002e6000c1e1500 */
[C---:B------:R-:W-:Y:S01]  /*3d40*/  IMAD.WIDE R8, R92.reuse, 0x2, R152 ;  /* 0x000000025c087825 */ /* 0x040fe200078e0298 */
[----:B------:R4:W5:Y:S03]  /*3d50*/  LDG.E.U16 R28, desc[UR28][R14.64] ;  /* 0x0000001c0e1c7981 */ /* 0x000966000c1e1500 */
[C---:B------:R-:W-:Y:S01]  /*3d60*/  IMAD.WIDE R10, R92.reuse, 0x2, R150 ;  /* 0x000000025c0a7825 */ /* 0x040fe200078e0296 */
[----:B------:R0:W2:Y:S03]  /*3d70*/  LDG.E.U16 R26, desc[UR28][R8.64] ;  /* 0x0000001c081a7981 */ /* 0x0000a6000c1e1500 */
[C---:B------:R-:W-:Y:S01]  /*3d80*/  IMAD.WIDE R18, R92.reuse, 0x2, R136 ;  /* 0x000000025c127825 */ /* 0x040fe200078e0288 */
[----:B------:R0:W2:Y:S03]  /*3d90*/  LDG.E.U16 R25, desc[UR28][R10.64] ;  /* 0x0000001c0a197981 */ /* 0x0000a6000c1e1500 */
[C---:B------:R-:W-:Y:S01]  /*3da0*/  IMAD.WIDE R4, R92.reuse, 0x2, R4 ;  /* 0x000000025c047825 */ /* 0x040fe200078e0204 */
[----:B------:R-:W2:Y:S03]  /*3db0*/  LDG.E.U16 R30, desc[UR28][R18.64] ;  /* 0x0000001c121e7981 */ /* 0x000ea6000c1e1500 */
[C---:B------:R-:W-:Y:S01]  /*3dc0*/  IMAD.WIDE R20, R92.reuse, 0x2, R134 ;  /* 0x000000025c147825 */ /* 0x040fe200078e0286 */
[----:B------:R4:W2:Y:S03]  /*3dd0*/  LDG.E.U16 R24, desc[UR28][R4.64] ;  /* 0x0000001c04187981 */ /* 0x0008a6000c1e1500 */
[----:B0-----:R-:W-:-:S02]  /*3de0*/  IMAD.WIDE R6, R92, 0x2, R148 ;  /* 0x000000025c067825 */ /* 0x001fc400078e0294 */
[----:B------:R-:W3:Y:S02]  /*3df0*/  LDG.E.U16 R21, desc[UR28][R20.64] ;  /* 0x0000001c14157981 */ /* 0x000ee4000c1e1500 */
[C---:B-1----:R-:W-:Y:S02]  /*3e00*/  IMAD.WIDE R16, R92.reuse, 0x2, R132 ;  /* 0x000000025c107825 */ /* 0x042fe400078e0284 */
[----:B------:R-:W3:Y:S02]  /*3e10*/  LDG.E.U16 R6, desc[UR28][R6.64] ;  /* 0x0000001c06067981 */ /* 0x000ee4000c1e1500 */
[C---:B----4-:R-:W-:Y:S02]  /*3e20*/  IMAD.WIDE R14, R92.reuse, 0x2, R146 ;  /* 0x000000025c0e7825 */ /* 0x050fe400078e0292 */
[----:B------:R-:W4:Y:S02]  /*3e30*/  LDG.E.U16 R16, desc[UR28][R16.64] ;  /* 0x0000001c10107981 */ /* 0x000f24000c1e1500 */
[----:B------:R-:W-:-:S02]  /*3e40*/  IMAD.WIDE R22, R92, 0x2, R130 ;  /* 0x000000025c167825 */ /* 0x000fc400078e0282 */
[----:B------:R-:W4:Y:S02]  /*3e50*/  LDG.E.U16 R15, desc[UR28][R14.64] ;  /* 0x0000001c0e0f7981 */ /* 0x000f24000c1e1500 */
[C---:B------:R-:W-:Y:S02]  /*3e60*/  IMAD.WIDE R8, R92.reuse, 0x2, R144 ;  /* 0x000000025c087825 */ /* 0x040fe400078e0290 */
[----:B------:R-:W4:Y:S02]  /*3e70*/  LDG.E.U16 R23, desc[UR28][R22.64] ;  /* 0x0000001c16177981 */ /* 0x000f24000c1e1500 */
[C---:B------:R-:W-:Y:S02]  /*3e80*/  IMAD.WIDE R10, R92.reuse, 0x2, R128 ;  /* 0x000000025c0a7825 */ /* 0x040fe400078e0280 */
[----:B------:R-:W4:Y:S02]  /*3e90*/  LDG.E.U16 R8, desc[UR28][R8.64] ;  /* 0x0000001c08087981 */ /* 0x000f24000c1e1500 */
[----:B------:R-:W-:-:S02]  /*3ea0*/  IMAD.WIDE R4, R92, 0x2, R142 ;  /* 0x000000025c047825 */ /* 0x000fc400078e028e */
[----:B------:R-:W4:Y:S02]  /*3eb0*/  LDG.E.U16 R10, desc[UR28][R10.64] ;  /* 0x0000001c0a0a7981 */ /* 0x000f24000c1e1500 */
[----:B------:R-:W-:Y:S02]  /*3ec0*/  IMAD.WIDE R18, R92, 0x2, R126 ;  /* 0x000000025c127825 */ /* 0x000fe400078e027e */
[----:B------:R-:W4:Y:S04]  /*3ed0*/  LDG.E.U16 R5, desc[UR28][R4.64] ;  /* 0x0000001c04057981 */ /* 0x000f28000c1e1500 */
[----:B------:R-:W4:Y:S01]  /*3ee0*/  LDG.E.U16 R19, desc[UR28][R18.64] ;  /* 0x0000001c12137981 */ /* 0x000f22000c1e1500 */
[----:B------:R-:W-:Y:S02]  /*3ef0*/  UMOV UR4, 0x1 ;  /* 0x0000000100047882 */ /* 0x000fe40000000000 */
[----:B------:R-:W-:-:S04]  /*3f00*/  @!UP0 UIADD3 UR4, UPT, UPT, -UR4, 0x100000, URZ ;  /* 0x0010000004048890 */ /* 0x000fc8000fffe1ff */
[----:B------:R-:W-:Y:S02]  /*3f10*/  @!UP0 USHF.L.U32 UR5, UR4, 0xb, URZ ;  /* 0x0000000b04058899 */ /* 0x000fe400080006ff */
[----:B------:R-:W-:Y:S01]  /*3f20*/  @!UP0 USHF.L.U32 UR4, UR4, 0x1, URZ ;  /* 0x0000000104048899 */ /* 0x000fe200080006ff */
[----:B------:R-:W-:Y:S01]  /*3f30*/  VOTEU.ALL UP1, P6 ;  /* 0x0000000000ff7886 */ /* 0x000fe20003020000 */
[----:B-----5:R0:W-:Y:S04]  /*3f40*/  STS.U16 [R77+UR22+0x5400], R28 ;  /* 0x0054001c4d007988 */ /* 0x0201e80008000416 */
[----:B--2---:R0:W-:Y:S04]  /*3f50*/  STS.U16 [R77+UR22+0x5000], R24 ;  /* 0x005000184d007988 */ /* 0x0041e80008000416 */
[----:B------:R0:W-:Y:S04]  /*3f60*/  STS.U16 [R76+UR22+0x5080], R13 ;  /* 0x0050800d4c007988 */ /* 0x0001e80008000416 */
[----:B---3--:R0:W-:Y:S04]  /*3f70*/  STS.U16 [R76+UR22+0x5480], R27 ;  /* 0x0054801b4c007988 */ /* 0x0081e80008000416 */
[----:B------:R0:W-:Y:S04]  /*3f80*/  STS.U16 [R75+UR22+0x5100], R26 ;  /* 0x0051001a4b007988 */ /* 0x0001e80008000416 */
[----:B------:R0:W-:Y:S04]  /*3f90*/  STS.U16 [R75+UR22+0x5500], R30 ;  /* 0x0055001e4b007988 */ /* 0x0001e80008000416 */
[----:B------:R0:W-:Y:S04]  /*3fa0*/  STS.U16 [R74+UR22+0x5180], R25 ;  /* 0x005180194a007988 */ /* 0x0001e80008000416 */
[----:B------:R0:W-:Y:S04]  /*3fb0*/  STS.U16 [R74+UR22+0x5580], R21 ;  /* 0x005580154a007988 */ /* 0x0001e80008000416 */
[----:B------:R0:W-:Y:S04]  /*3fc0*/  STS.U16 [R73+UR22+0x5200], R6 ;  /* 0x0052000649007988 */ /* 0x0001e80008000416 */
[----:B----4-:R0:W-:Y:S04]  /*3fd0*/  STS.U16 [R73+UR22+0x5600], R16 ;  /* 0x0056001049007988 */ /* 0x0101e80008000416 */
[----:B------:R0:W-:Y:S04]  /*3fe0*/  STS.U16 [R72+UR22+0x5280], R15 ;  /* 0x0052800f48007988 */ /* 0x0001e80008000416 */
[----:B------:R0:W-:Y:S04]  /*3ff0*/  STS.U16 [R72+UR22+0x5680], R23 ;  /* 0x0056801748007988 */ /* 0x0001e80008000416 */
[----:B------:R0:W-:Y:S04]  /*4000*/  STS.U16 [R71+UR22+0x5300], R8 ;  /* 0x0053000847007988 */ /* 0x0001e80008000416 */
[----:B------:R0:W-:Y:S04]  /*4010*/  STS.U16 [R71+UR22+0x5700], R10 ;  /* 0x0057000a47007988 */ /* 0x0001e80008000416 */
[----:B------:R0:W-:Y:S04]  /*4020*/  STS.U16 [R70+UR22+0x5380], R5 ;  /* 0x0053800546007988 */ /* 0x0001e80008000416 */
[----:B------:R0:W-:Y:S01]  /*4030*/  STS.U16 [R70+UR22+0x5780], R19 ;  /* 0x0057801346007988 */ /* 0x0001e20008000416 */
[----:B------:R1:W-:Y:S06]  /*4040*/  MEMBAR.ALL.CTA ;  /* 0x0000000000007992 */ /* 0x0003ec0000008000 */
[----:B-1----:R-:W-:Y:S04]  /*4050*/  FENCE.VIEW.ASYNC.S ;  /* 0x00000000000073c6 */ /* 0x002fe80000000000 */
[----:B------:R-:W1:Y:S02]  /*4060*/  FENCE.VIEW.ASYNC.S ;  /* 0x00000000000073c6 */ /* 0x000e640000000000 */
[----:B-1----:R0:W1:Y:S02]  /*4070*/  @!UP1 SYNCS.EXCH.64 URZ, [UR22+0x7010], UR4 ;  /* 0x0070100416ff95b2 */ /* 0x0020640008000100 */
[----:B-1----:R-:W-:Y:S06]  /*4080*/  BAR.SYNC.DEFER_BLOCKING 0x0 ;  /* 0x0000000000007b1d */ /* 0x002fec0000010000 */
[----:B0-----:R-:W-:Y:S05]  /*4090*/  BRA.U UP2, `(.L_x_16) ;  /* 0x00000001027c7547 */ /* 0x001fea000b800000 */
[----:B------:R-:W-:Y:S01]  /*40a0*/  UMOV UR13, 0x40004040 ;  /* 0x40004040000d7882 */ /* 0x000fe20000000000 */
[----:B------:R-:W-:Y:S01]  /*40b0*/  UMOV UR15, 0x40004040 ;  /* 0x40004040000f7882 */ /* 0x000fe20000000000 */
[----:B------:R-:W-:Y:S01]  /*40c0*/  UMOV UR16, 0x0 ;  /* 0x0000000000107882 */ /* 0x000fe20000000000 */
[----:B------:R-:W-:Y:S01]  /*40d0*/  UMOV UR17, 0x4048010 ;  /* 0x0404801000117882 */ /* 0x000fe20000000000 */
[----:B------:R-:W-:Y:S01]  /*40e0*/  UIADD3 UR4, UPT, UPT, UR22, 0x7010, URZ ;  /* 0x0000701016047890 */ /* 0x000fe2000fffe0ff */
[----:B------:R0:W-:Y:S01]  /*40f0*/  UTCHMMA gdesc[UR12], gdesc[UR14], tmem[UR20], tmem[UR16], idesc[UR17], !UPT ;  /* 0x00ff100e0c0075ea */ /* 0x0001e2000f800014 */
[----:B------:R-:W-:Y:S01]  /*4100*/  UMOV UR18, 0x0 ;  /* 0x0000000000127882 */ /* 0x000fe20000000000 */
[----:B------:R-:W-:Y:S01]  /*4110*/  UMOV UR19, 0x4048010 ;  /* 0x0404801000137882 */ /* 0x000fe20000000000 */
[----:B------:R-:W-:Y:S01]  /*4120*/  UMOV UR54, 0x0 ;  /* 0x0000000000367882 */ /* 0x000fe20000000000 */
[----:B------:R-:W-:Y:S01]  /*4130*/  UMOV UR55, 0x4048010 ;  /* 0x0404801000377882 */ /* 0x000fe20000000000 */
        /* <DEDUP_REMOVED lines=11> */
[----:B------:R-:W-:Y:S01]  /*41f0*/  UMOV UR5, URZ ;  /* 0x000000ff00057c82 */ /* 0x000fe20008000000 */
[----:B------:R0:W-:Y:S01]  /*4200*/  UTCHMMA gdesc[UR34], gdesc[UR46], tmem[UR20], tmem[UR58], idesc[UR59], UPT ;  /* 0x00ff3a2e220075ea */ /* 0x0001e2000b800014 */
[----:B------:R-:W-:Y:S01]  /*4210*/  UMOV UR64, 0x0 ;  /* 0x0000000000407882 */ /* 0x000fe20000000000 */
[----:B------:R-:W-:Y:S01]  /*4220*/  UMOV UR65, 0x4048010 ;  /* 0x0404801000417882 */ /* 0x000fe20000000000 */
[----:B------:R0:W-:Y:S01]  /*4230*/  UTCHMMA gdesc[UR36], gdesc[UR48], tmem[UR20], tmem[UR60], idesc[UR61], UPT ;  /* 0x00ff3c30240075ea */ /* 0x0001e2000b800014 */
[----:B------:R-:W-:Y:S01]  /*4240*/  UMOV UR4, UR4 ;  /* 0x0000000400047c82 */ /* 0x000fe20008000000 */
[----:B------:R0:W-:Y:S01]  /*4250*/  UTCHMMA gdesc[UR38], gdesc[UR50], tmem[UR20], tmem[UR62], idesc[UR63], UPT ;  /* 0x00ff3e32260075ea */ /* 0x0001e2000b800014 */
[----:B------:R0:W-:Y:S01]  /*4260*/  UTCHMMA gdesc[UR40], gdesc[UR52], tmem[UR20], tmem[UR64], idesc[UR65], UPT ;  /* 0x00ff4034280075ea */ /* 0x0001e2000b800014 */
[----:B------:R0:W-:Y:S01]  /*4270*/  UTCBAR [UR4], URZ ;  /* 0x000000ff040073e9 */ /* 0x0001e200080000ff */
[----:B------:R-:W-:Y:S01]  /*4280*/  NOP ;  /* 0x0000000000007918 */ /* 0x000fe20000000000 */
.L_x_16:
[----:B------:R-:W1:Y:S01]  /*4290*/  SYNCS.PHASECHK.TRANS64.TRYWAIT P0, [UR22+0x7010], RZ ;  /* 0x007010ffff0075a7 */ /* 0x000e620008001116 */
[----:B------:R-:W-:Y:S01]  /*42a0*/  IADD3 R13, P1, PT, R68, UR6, RZ ;  /* 0x00000006440d7c10 */ /* 0x000fe2000ff3e0ff */
[----:B-1----:R-:W-:-:S12]  /*42b0*/  @!P0 BRA `(.L_x_17) ;  /* 0x0000003800908947 */ /* 0x002fd80003800000 */
.L_x_25:
[----:B------:R-:W-:Y:S01]  /*42c0*/  BAR.SYNC.DEFER_BLOCKING 0x0 ;  /* 0x0000000000007b1d */ /* 0x000fe20000010000 */
[C---:B------:R-:W-:Y:S01]  /*42d0*/  IADD3 R16, P2, PT, R13.reuse, 0x10, RZ ;  /* 0x000000100d107810 */ /* 0x040fe20007f5e0ff */
[----:B------:R-:W-:Y:S01]  /*42e0*/  IMAD.X R14, RZ, RZ, UR7, P1 ;  /* 0x00000007ff0e7e24 */ /* 0x000fe200088e06ff */
[C---:B------:R-:W-:Y:S02]  /*42f0*/  IADD3 R18, P0, PT, R13.reuse, 0x12, RZ ;  /* 0x000000120d127810 */ /* 0x040fe40007f1e0ff */
[C---:B------:R-:W-:Y:S01]  /*4300*/  IADD3 R20, P1, PT, R13.reuse, 0x13, RZ ;  /* 0x000000130d147810 */ /* 0x040fe20007f3e0ff */
[--C-:B------:R-:W-:Y:S01]  /*4310*/  IMAD.X R15, RZ, RZ, R14.reuse, P2 ;  /* 0x000000ffff0f7224 */ /* 0x100fe200010e060e */
[-C--:B------:R-:W-:Y:S01]  /*4320*/  ISETP.GT.U32.AND P4, PT, R18, R81.reuse, PT ;  /* 0x000000511200720c */ /* 0x080fe20003f84070 */
[----:B------:R-:W-:Y:S01]  /*4330*/  LDTM.16dp32bit_t0_t15.x8 R4, tmem[UR21+0x100000] ;  /* 0x10000015000479ee */ /* 0x000fe20008980000 */
[----:B------:R-:W1:Y:S01]  /*4340*/  LDTM.16dp32bit_t16_t31.x8 R4, tmem[UR21+0x100008] ;  /* 0x10000815000479ee */ /* 0x000e6200089a0000 */
[----:B------:R-:W-:Y:S01]  /*4350*/  IADD3 R18, P2, PT, R13, 0x14, RZ ;  /* 0x000000140d127810 */ /* 0x000fe20007f5e0ff */
[----:B------:R-:W-:Y:S01]  /*4360*/  IMAD.X R19, RZ, RZ, R14, P1 ;  /* 0x000000ffff137224 */ /* 0x000fe200008e060e */
[----:B------:R-:W-:-:S02]  /*4370*/  ISETP.GT.U32.AND P3, PT, R20, R81, PT ;  /* 0x000000511400720c */ /* 0x000fc40003f64070 */
[-C--:B------:R-:W-:Y:S01]  /*4380*/  IADD3.X R17, PT, PT, RZ, R14.reuse, RZ, P0, !PT ;  /* 0x0000000eff117210 */ /* 0x080fe200007fe4ff */
[--C-:B------:R-:W-:Y:S01]  /*4390*/  IMAD.X R21, RZ, RZ, R14.reuse, P2 ;  /* 0x000000ffff157224 */ /* 0x100fe200010e060e */
[C---:B------:R-:W-:Y:S02]  /*43a0*/  IADD3 R20, P0, PT, R13.reuse, 0x15, RZ ;  /* 0x000000150d147810 */ /* 0x040fe40007f1e0ff */
[C---:B------:R-:W-:Y:S02]  /*43b0*/  IADD3 R22, P1, PT, R13.reuse, 0x16, RZ ;  /* 0x000000160d167810 */ /* 0x040fe40007f3e0ff */
[----:B------:R-:W-:Y:S01]  /*43c0*/  IADD3 R24, P2, PT, R13, 0x17, RZ ;  /* 0x000000170d187810 */ /* 0x000fe20007f5e0ff */
[--C-:B------:R-:W-:Y:S01]  /*43d0*/  IMAD.X R23, RZ, RZ, R14.reuse, P0 ;  /* 0x000000ffff177224 */ /* 0x100fe200000e060e */
[-C--:B------:R-:W-:Y:S02]  /*43e0*/  ISETP.GT.U32.AND P0, PT, R18, R81.reuse, PT ;  /* 0x000000511200720c */ /* 0x080fe40003f04070 */
[----:B------:R-:W-:Y:S01]  /*43f0*/  IADD3.X R18, PT, PT, RZ, R14, RZ, P1, !PT ;  /* 0x0000000eff127210 */ /* 0x000fe20000ffe4ff */
[----:B------:R-:W-:Y:S01]  /*4400*/  IMAD.X R14, RZ, RZ, R14, P2 ;  /* 0x000000ffff0e7224 */ /* 0x000fe200010e060e */
[CC--:B------:R-:W-:Y:S01]  /*4410*/  ISETP.GT.U32.AND P2, PT, R16.reuse, R81.reuse, PT ;  /* 0x000000511000720c */ /* 0x0c0fe20003f44070 */
[----:B------:R-:W2:Y:S01]  /*4420*/  @!P6 SYNCS.CCTL.IV [UR22+0x7010] ;  /* 0x00701000ff00e9b1 */ /* 0x000ea20008000016 */
[----:B------:R-:W-:Y:S01]  /*4430*/  ISETP.GE.U32.AND P1, PT, R16, R81, PT ;  /* 0x000000511000720c */ /* 0x000fe20003f26070 */
[----:B------:R-:W-:Y:S01]  /*4440*/  NOP ;  /* 0x0000000000007918 */ /* 0x000fe20000000000 */
[----:B------:R-:W-:-:S02]  /*4450*/  ISETP.GT.U32.AND.EX P2, PT, R15, RZ, PT, P2 ;  /* 0x000000ff0f00720c */ /* 0x000fc40003f44120 */
[----:B------:R-:W-:Y:S01]  /*4460*/  ISETP.GE.U32.AND.EX P1, PT, R15, RZ, PT, P1 ;  /* 0x000000ff0f00720c */ /* 0x000fe20003f26110 */
[----:B-1----:R-:W-:Y:S01]  /*4470*/  FMUL R4, R4, UR68 ;  /* 0x0000004404047c20 */ /* 0x002fe20008400000 */
[----:B------:R-:W-:Y:S01]  /*4480*/  FMUL R5, R5, UR68 ;  /* 0x0000004405057c20 */ /* 0x000fe20008400000 */
[----:B------:R-:W-:Y:S01]  /*4490*/  FMUL R6, R6, UR68 ;  /* 0x0000004406067c20 */ /* 0x000fe20008400000 */
[----:B------:R-:W-:Y:S01]  /*44a0*/  ISETP.GT.U32.AND.EX P4, PT, R17, RZ, PT, P4 ;  /* 0x000000ff1100720c */ /* 0x000fe20003f84140 */
[----:B------:R-:W-:Y:S01]  /*44b0*/  FMUL R7, R7, UR68 ;  /* 0x0000004407077c20 */ /* 0x000fe20008400000 */
[----:B------:R-:W-:Y:S01]  /*44c0*/  FSEL R13, R4, -INF , !P2 ;  /* 0xff800000040d7808 */ /* 0x000fe20005000000 */
[----:B------:R-:W-:Y:S01]  /*44d0*/  FMUL R8, R8, UR68 ;  /* 0x0000004408087c20 */ /* 0x000fe20008400000 */
[----:B------:R-:W-:Y:S01]  /*44e0*/  FSEL R5, R5, -INF , !P1 ;  /* 0xff80000005057808 */ /* 0x000fe20004800000 */
[----:B------:R-:W-:Y:S01]  /*44f0*/  FMUL R9, R9, UR68 ;  /* 0x0000004409097c20 */ /* 0x000fe20008400000 */
[-C--:B------:R-:W-:Y:S01]  /*4500*/  ISETP.GT.U32.AND P2, PT, R20, R81.reuse, PT ;  /* 0x000000511400720c */ /* 0x080fe20003f44070 */
[----:B------:R-:W-:Y:S01]  /*4510*/  FMUL R10, R10, UR68 ;  /* 0x000000440a0a7c20 */ /* 0x000fe20008400000 */
[----:B------:R-:W-:Y:S01]  /*4520*/  ISETP.GT.U32.AND P1, PT, R22, R81, PT ;  /* 0x000000511600720c */ /* 0x000fe20003f24070 */
[----:B------:R-:W-:Y:S01]  /*4530*/  FMUL R11, R11, UR68 ;  /* 0x000000440b0b7c20 */ /* 0x000fe20008400000 */
[----:B------:R-:W-:-:S02]  /*4540*/  FSEL R6, R6, -INF , !P4 ;  /* 0xff80000006067808 */ /* 0x000fc40006000000 */
[----:B------:R-:W-:Y:S02]  /*4550*/  ISETP.GT.U32.AND.EX P3, PT, R19, RZ, PT, P3 ;  /* 0x000000ff1300720c */ /* 0x000fe40003f64130 */
[----:B------:R-:W-:Y:S02]  /*4560*/  ISETP.GT.U32.AND.EX P0, PT, R21, RZ, PT, P0 ;  /* 0x000000ff1500720c */ /* 0x000fe40003f04100 */
[----:B------:R-:W-:Y:S02]  /*4570*/  ISETP.GT.U32.AND P4, PT, R24, R81, PT ;  /* 0x000000511800720c */ /* 0x000fe40003f84070 */
[----:B------:R-:W-:Y:S02]  /*4580*/  ISETP.GT.U32.AND.EX P2, PT, R23, RZ, PT, P2 ;  /* 0x000000ff1700720c */ /* 0x000fe40003f44120 */
[----:B------:R-:W-:Y:S02]  /*4590*/  ISETP.GT.U32.AND.EX P1, PT, R18, RZ, PT, P1 ;  /* 0x000000ff1200720c */ /* 0x000fe40003f24110 */
[----:B------:R-:W-:-:S02]  /*45a0*/  FSEL R7, R7, -INF , !P3 ;  /* 0xff80000007077808 */ /* 0x000fc40005800000 */
[----:B------:R-:W-:Y:S02]  /*45b0*/  FSEL R8, R8, -INF , !P0 ;  /* 0xff80000008087808 */ /* 0x000fe40004000000 */
[----:B------:R-:W-:Y:S02]  /*45c0*/  FMNMX3 R4, R13, R5, R6, !PT ;  /* 0x000000050d047276 */ /* 0x000fe40007800006 */
[----:B------:R-:W-:Y:S02]  /*45d0*/  ISETP.GT.U32.AND.EX P4, PT, R14, RZ, PT, P4 ;  /* 0x000000ff0e00720c */ /* 0x000fe40003f84140 */
[----:B------:R-:W-:Y:S02]  /*45e0*/  FSEL R9, R9, -INF , !P2 ;  /* 0xff80000009097808 */ /* 0x000fe40005000000 */
[----:B------:R-:W-:Y:S02]  /*45f0*/  FSEL R10, R10, -INF , !P1 ;  /* 0xff8000000a0a7808 */ /* 0x000fe40004800000 */
[----:B------:R-:W-:-:S02]  /*4600*/  FMNMX3 R4, R4, R7, R8, !PT ;  /* 0x0000000704047276 */ /* 0x000fc40007800008 */
[----:B------:R-:W-:Y:S02]  /*4610*/  FSEL R11, R11, -INF , !P4 ;  /* 0xff8000000b0b7808 */ /* 0x000fe40006000000 */
[----:B------:R-:W-:-:S04]  /*4620*/  FMNMX3 R4, R4, R9, R10, !PT ;  /* 0x0000000904047276 */ /* 0x000fc8000780000a */
[----:B------:R-:W-:-:S05]  /*4630*/  FMNMX R14, R11, R4, !PT ;  /* 0x000000040b0e7209 */ /* 0x000fca0007800000 */
[----:B------:R-:W1:Y:S02]  /*4640*/  SHFL.BFLY PT, R106, R14, 0x10, 0x1f ;  /* 0x0e001f000e6a7f89 */ /* 0x000e6400000e0000 */
[----:B-1----:R-:W-:Y:S01]  /*4650*/  FMNMX3 R106, R14, R106, R93, !PT ;  /* 0x0000006a0e6a7276 */ /* 0x002fe2000780005d */
[----:B------:R-:W-:-:S04]  /*4660*/  IMAD.U32 R14, R12, -0x80000000, RZ ;  /* 0x800000000c0e7824 */ /* 0x000fc800078e00ff */
        /* <DEDUP_REMOVED lines=9> */
[----:B--2---:R-:W1:Y:S01]  /*4700*/  SYNCS.PHASECHK.TRANS64.TRYWAIT P0, [UR26], R14 ;  /* 0x0000000eff0075a7 */ /* 0x004e62000800111a */
[----:B------:R-:W-:Y:S01]  /*4710*/  MUFU.EX2 R4, R4 ;  /* 0x0000000400047308 */ /* 0x000fe20000000800 */
[--C-:B------:R-:W-:Y:S01]  /*4720*/  FADD R9, R9, -R106.reuse ;  /* 0x8000006a09097221 */ /* 0x100fe20000000000 */
[----:B------:R-:W-:Y:S01]  /*4730*/  FMUL R8, R8, 1.4426950216293334961 ;  /* 0x3fb8aa3b08087820 */ /* 0x000fe20000400000 */
[--C-:B------:R-:W-:Y:S01]  /*4740*/  FADD R10, R10, -R106.reuse ;  /* 0x8000006a0a0a7221 */ /* 0x100fe20000000000 */
[----:B------:R-:W-:Y:S01]  /*4750*/  FADD R11, R11, -R106 ;  /* 0x8000006a0b0b7221 */ /* 0x000fe20000000000 */
[----:B------:R-:W-:-:S02]  /*4760*/  FMUL R9, R9, 1.4426950216293334961 ;  /* 0x3fb8aa3b09097820 */ /* 0x000fc40000400000 */
[----:B------:R-:W-:Y:S01]  /*4770*/  FMUL R10, R10, 1.4426950216293334961 ;  /* 0x3fb8aa3b0a0a7820 */ /* 0x000fe20000400000 */
[----:B------:R-:W2:Y:S01]  /*4780*/  MUFU.EX2 R5, R5 ;  /* 0x0000000500057308 */ /* 0x000ea20000000800 */
[----:B------:R-:W-:-:S07]  /*4790*/  FMUL R12, R11, 1.4426950216293334961 ;  /* 0x3fb8aa3b0b0c7820 */ /* 0x000fce0000400000 */
[----:B------:R-:W3:Y:S08]  /*47a0*/  MUFU.EX2 R6, R6 ;  /* 0x0000000600067308 */ /* 0x000ef00000000800 */
[----:B------:R-:W4:Y:S01]  /*47b0*/  MUFU.EX2 R7, R7 ;  /* 0x0000000700077308 */ /* 0x000f220000000800 */
[----:B--2---:R-:W-:-:S07]  /*47c0*/  FADD R13, R4, R5 ;  /* 0x00000005040d7221 */ /* 0x004fce0000000000 */
[----:B------:R3:W2:Y:S08]  /*47d0*/  MUFU.EX2 R41, R8 ;  /* 0x0000000800297308 */ /* 0x0006b00000000800 */
[----:B------:R-:W5:Y:S01]  /*47e0*/  MUFU.EX2 R32, R9 ;  /* 0x0000000900207308 */ /* 0x000f620000000800 */
[----:B---3--:R-:W-:-:S04]  /*47f0*/  FADD R8, R6, R13 ;  /* 0x0000000d06087221 */ /* 0x008fc80000000000 */
[----:B----4-:R-:W-:-:S03]  /*4800*/  FADD R8, R7, R8 ;  /* 0x0000000807087221 */ /* 0x010fc60000000000 */
[----:B------:R3:W4:Y:S01]  /*4810*/  MUFU.EX2 R43, R10 ;  /* 0x0000000a002b7308 */ /* 0x0007220000000800 */
[----:B--2---:R-:W-:-:S07]  /*4820*/  FADD R8, R41, R8 ;  /* 0x0000000829087221 */ /* 0x004fce0000000000 */
[----:B------:R-:W2:Y:S01]  /*4830*/  MUFU.EX2 R34, R12 ;  /* 0x0000000c00227308 */ /* 0x000ea20000000800 */
[----:B-----5:R-:W-:Y:S01]  /*4840*/  FADD R8, R32, R8 ;  /* 0x0000000820087221 */ /* 0x020fe20000000000 */
[----:B---3--:R-:W-:-:S04]  /*4850*/  IMAD.WIDE R10, R91, 0x2, R122 ;  /* 0x000000025b0a7825 */ /* 0x008fc800078e027a */
[----:B----4-:R-:W-:-:S04]  /*4860*/  FADD R8, R43, R8 ;  /* 0x000000082b087221 */ /* 0x010fc80000000000 */
[----:B--2---:R-:W-:Y:S01]  /*4870*/  FADD R108, R34, R8 ;  /* 0x00000008226c7221 */ /* 0x004fe20000000000 */
[----:B------:R-:W-:-:S04]  /*4880*/  IMAD.WIDE R8, R91, 0x2, R124 ;  /* 0x000000025b087825 */ /* 0x000fc800078e027c */
[----:B------:R2:W3:Y:S01]  /*4890*/  SHFL.BFLY PT, R107, R108, 0x10, 0x1f ;  /* 0x0e001f006c6b7f89 */ /* 0x0004e200000e0000 */
[----:B-1----:R-:W-:Y:S05]  /*48a0*/  @!P0 BRA `(.L_x_18) ;  /* 0x0000003400208947 */ /* 0x002fea0003800000 */
.L_x_26:
[C---:B------:R-:W-:Y:S01]  /*48b0*/  IMAD.WIDE R12, R91.reuse, 0x2, R120 ;  /* 0x000000025b0c7825 */ /* 0x040fe200078e0278 */
[----:B------:R-:W4:Y:S03]  /*48c0*/  LDG.E.U16 R33, desc[UR28][R8.64] ;  /* 0x0000001c08217981 */ /* 0x000f26000c1e1500 */
[C---:B------:R-:W-:Y:S01]  /*48d0*/  IMAD.WIDE R14, R91.reuse, 0x2, R118 ;  /* 0x000000025b0e7825 */ /* 0x040fe200078e0276 */
[----:B------:R-:W5:Y:S03]  /*48e0*/  LDG.E.U16 R35, desc[UR28][R10.64] ;  /* 0x0000001c0a237981 */ /* 0x000f66000c1e1500 */
[C---:B------:R-:W-:Y:S01]  /*48f0*/  IMAD.WIDE R16, R91.reuse, 0x2, R116 ;  /* 0x000000025b107825 */ /* 0x040fe200078e0274 */
[----:B--2---:R1:W2:Y:S03]  /*4900*/  LDG.E.U16 R37, desc[UR28][R12.64] ;  /* 0x0000001c0c257981 */ /* 0x0042a6000c1e1500 */
[C---:B------:R-:W-:Y:S01]  /*4910*/  IMAD.WIDE R18, R91.reuse, 0x2, R114 ;  /* 0x000000025b127825 */ /* 0x040fe200078e0272 */
[----:B---3--:R0:W3:Y:S03]  /*4920*/  LDG.E.U16 R39, desc[UR28][R14.64] ;  /* 0x0000001c0e277981 */ /* 0x0080e6000c1e1500 */
[C---:B------:R-:W-:Y:S01]  /*4930*/  IMAD.WIDE R20, R91.reuse, 0x2, R112 ;  /* 0x000000025b147825 */ /* 0x040fe200078e0270 */
[----:B------:R-:W3:Y:S03]  /*4940*/  LDG.E.U16 R17, desc[UR28][R16.64] ;  /* 0x0000001c10117981 */ /* 0x000ee6000c1e1500 */
        /* <DEDUP_REMOVED lines=10> */
[C---:B-1----:R-:W-:Y:S01]  /*49f0*/  IMAD.WIDE R12, R91.reuse, 0x2, R96 ;  /* 0x000000025b0c7825 */ /* 0x042fe200078e0260 */
[----:B------:R-:W3:Y:S03]  /*4a00*/  LDG.E.U16 R109, desc[UR28][R28.64] ;  /* 0x0000001c1c6d7981 */ /* 0x000ee6000c1e1500 */
[C---:B0-----:R-:W-:Y:S01]  /*4a10*/  IMAD.WIDE R14, R91.reuse, 0x2, R94 ;  /* 0x000000025b0e7825 */ /* 0x041fe200078e025e */
[----:B------:R-:W3:Y:S03]  /*4a20*/  LDG.E.U16 R157, desc[UR28][R30.64] ;  /* 0x0000001c1e9d7981 */ /* 0x000ee6000c1e1500 */
[C---:B------:R-:W-:Y:S01]  /*4a30*/  IMAD.WIDE R10, R91.reuse, 0x2, R86 ;  /* 0x000000025b0a7825 */ /* 0x040fe200078e0256 */
[----:B------:R-:W3:Y:S03]  /*4a40*/  LDG.E.U16 R159, desc[UR28][R12.64] ;  /* 0x0000001c0c9f7981 */ /* 0x000ee6000c1e1500 */
[----:B------:R-:W-:Y:S01]  /*4a50*/  IMAD.WIDE R8, R91, 0x2, R84 ;  /* 0x000000025b087825 */ /* 0x000fe200078e0254 */
[----:B------:R-:W3:Y:S04]  /*4a60*/  LDG.E.U16 R161, desc[UR28][R14.64] ;  /* 0x0000001c0ea17981 */ /* 0x000ee8000c1e1500 */
[----:B------:R-:W3:Y:S04]  /*4a70*/  LDG.E.U16 R163, desc[UR28][R10.64] ;  /* 0x0000001c0aa37981 */ /* 0x000ee8000c1e1500 */
[----:B------:R-:W3:Y:S01]  /*4a80*/  LDG.E.U16 R165, desc[UR28][R8.64] ;  /* 0x0000001c08a57981 */ /* 0x000ee2000c1e1500 */
[----:B------:R-:W-:-:S02]  /*4a90*/  F2FP.F16.F32.PACK_AB R4, R5, R4 ;  /* 0x000000040504723e */ /* 0x000fc400000000ff */
[----:B------:R-:W-:Y:S02]  /*4aa0*/  F2FP.F16.F32.PACK_AB R5, R7, R6 ;  /* 0x000000060705723e */ /* 0x000fe400000000ff */
[----:B------:R-:W-:Y:S02]  /*4ab0*/  F2FP.F16.F32.PACK_AB R6, R32, R41 ;  /* 0x000000292006723e */ /* 0x000fe400000000ff */
[----:B------:R-:W-:-:S04]  /*4ac0*/  F2FP.F16.F32.PACK_AB R7, R34, R43 ;  /* 0x0000002b2207723e */ /* 0x000fc800000000ff */
[----:B------:R-:W-:Y:S01]  /*4ad0*/  STTM.16dp32bit_t0_t15.x4 tmem[UR21+0x80], R4 ;  /* 0x00008004000079ed */ /* 0x000fe20008900015 */
[----:B------:R0:W-:Y:S02]  /*4ae0*/  STTM.16dp32bit_t16_t31.x4 tmem[UR21+0x84], R4 ;  /* 0x00008404000079ed */ /* 0x0001e40008920015 */
[----:B0-----:R-:W-:-:S04]  /*4af0*/  FADD R4, -R106, R93 ;  /* 0x0000005d6a047221 */ /* 0x001fc80000000100 */
[----:B------:R-:W-:-:S06]  /*4b00*/  FMUL R93, R4, 1.4426950216293334961 ;  /* 0x3fb8aa3b045d7820 */ /* 0x000fcc0000400000 */
[----:B------:R-:W0:Y:S01]  /*4b10*/  MUFU.EX2 R93, R93 ;  /* 0x0000005d005d7308 */ /* 0x000e220000000800 */
[----:B------:R-:W-:Y:S01]  /*4b20*/  ULEA UR26, UR25, UR22, 0x3 ;  /* 0x00000016191a7291 */ /* 0x000fe2000f8e18ff */
[----:B------:R-:W-:Y:S01]  /*4b30*/  FADD R108, R108, R107 ;  /* 0x0000006b6c6c7221 */ /* 0x000fe20000000000 */
[----:B------:R-:W-:Y:S02]  /*4b40*/  IMAD.MOV.U32 R107, RZ, RZ, R90 ;  /* 0x000000ffff6b7224 */ /* 0x000fe400078e005a */
[----:B------:R-:W-:Y:S01]  /*4b50*/  UIADD3 UR26, UPT, UPT, UR26, 0x7000, URZ ;  /* 0x000070001a1a7890 */ /* 0x000fe2000fffe0ff */
[----:B----4-:R-:W-:Y:S04]  /*4b60*/  STS.U16 [R80+UR22+0x6000], R33 ;  /* 0x0060002150007988 */ /* 0x010fe80008000416 */
[----:B-----5:R-:W-:Y:S04]  /*4b70*/  STS.U16 [R80+UR22+0x6100], R35 ;  /* 0x0061002350007988 */ /* 0x020fe80008000416 */
[----:B--2---:R-:W-:Y:S04]  /*4b80*/  STS.U16 [R80+UR22+0x6200], R37 ;  /* 0x0062002550007988 */ /* 0x004fe80008000416 */
[----:B---3--:R-:W-:Y:S04]  /*4b90*/  STS.U16 [R80+UR22+0x6300], R39 ;  /* 0x0063002750007988 */ /* 0x008fe80008000416 */
        /* <DEDUP_REMOVED lines=12> */
[----:B------:R-:W3:Y:S02]  /*4c60*/  FENCE.VIEW.ASYNC.T ;  /* 0x00000000000073c6 */ /* 0x000ee40000000200 */
[----:B---3--:R-:W-:Y:S06]  /*4c70*/  BAR.SYNC.DEFER_BLOCKING 0x0 ;  /* 0x0000000000007b1d */ /* 0x008fec0000010000 */
[----:B-1----:R-:W-:Y:S01]  /*4c80*/  LDTM.16dp32bit_t0_t15.x64 R4, tmem[UR21] ;  /* 0x00000015000479ee */ /* 0x002fe20008b00000 */
[----:B------:R-:W0:Y:S01]  /*4c90*/  LDTM.16dp32bit_t16_t31.x64 R4, tmem[UR21+0x40] ;  /* 0x00004015000479ee */ /* 0x000e220008b20000 */
[----:B------:R-:W-:Y:S01]  /*4ca0*/  NOP ;  /* 0x0000000000007918 */ /* 0x000fe20000000000 */
[C---:B0-----:R-:W-:Y:S01]  /*4cb0*/  FMUL R4, R93.reuse, R4 ;  /* 0x000000045d047220 */ /* 0x041fe20000400000 */
        /* <DEDUP_REMOVED lines=64> */
[----:B------:R2:W-:Y:S01]  /*50c0*/  STTM.16dp32bit_t16_t31.x64 tmem[UR21+0x40], R4 ;  /* 0x00004004000079ed */ /* 0x0005e20008b20015 */
[----:B------:R-:W0:Y:S02]  /*50d0*/  FENCE.VIEW.ASYNC.T ;  /* 0x00000000000073c6 */ /* 0x000e240000000200 */
[----:B0-----:R-:W-:Y:S06]  /*50e0*/  BAR.SYNC.DEFER_BLOCKING 0x0 ;  /* 0x0000000000007b1d */ /* 0x001fec0000010000 */
[----:B------:R0:W-:Y:S06]  /*50f0*/  MEMBAR.ALL.CTA ;  /* 0x0000000000007992 */ /* 0x0001ec0000008000 */
[----:B0-----:R-:W0:Y:S02]  /*5100*/  FENCE.VIEW.ASYNC.S ;  /* 0x00000000000073c6 */ /* 0x001e240000000000 */
[----:B0-----:R-:W-:Y:S06]  /*5110*/  BAR.SYNC.DEFER_BLOCKING 0x0 ;  /* 0x0000000000007b1d */ /* 0x001fec0000010000 */
[----:B------:R-:W-:Y:S05]  /*5120*/  BRA.U UP2, `(.L_x_19) ;  /* 0x0000000102287547 */ /* 0x000fea000b800000 */
[----:B------:R-:W-:Y:S01]  /*5130*/  UMOV UR4, UR26 ;  /* 0x0000001a00047c82 */ /* 0x000fe20008000000 */
[----:B------:R-:W-:Y:S01]  /*5140*/  UMOV UR5, URZ ;  /* 0x000000ff00057c82 */ /* 0x000fe20008000000 */
[----:B------:R-:W-:Y:S01]  /*5150*/  UMOV UR16, UR66 ;  /* 0x0000004200107c82 */ /* 0x000fe20008000000 */
[----:B------:R-:W-:Y:S01]  /*5160*/  UMOV UR17, 0xc0004010 ;  /* 0xc000401000117882 */ /* 0x000fe20000000000 */
[----:B------:R-:W-:Y:S01]  /*5170*/  UMOV UR18, 0x0 ;  /* 0x0000000000127882 */ /* 0x000fe20000000000 */
[----:B------:R-:W-:Y:S01]  /*5180*/  UMOV UR19, 0x4200010 ;  /* 0x0420001000137882 */ /* 0x000fe20000000000 */
[----:B------:R-:W-:Y:S01]  /*5190*/  UMOV UR4, UR4 ;  /* 0x0000000400047c82 */ /* 0x000fe20008000000 */
[----:B------:R0:W-:Y:S01]  /*51a0*/  UTCHMMA tmem[UR67], gdesc[UR16], tmem[UR27], tmem[UR18], idesc[UR19], UPT ;  /* 0x00ff1210430079ea */ /* 0x0001e2000b80001b */
[----:B------:R0:W-:Y:S01]  /*51b0*/  UTCBAR [UR4], URZ ;  /* 0x000000ff040073e9 */ /* 0x0001e200080000ff */
[----:B------:R-:W-:Y:S02]  /*51c0*/  NOP ;  /* 0x0000000000007918 */ /* 0x000fe40000000000 */
.L_x_19:
[----:B------:R-:W-:Y:S01]  /*51d0*/  UIADD3 UR6, UP1, UPT, UR6, 0x10, URZ ;  /* 0x0000001006067890 */ /* 0x000fe2000ff3e0ff */
[----:B------:R-:W-:Y:S01]  /*51e0*/  VIADD R91, R91, UR24 ;  /* 0x000000185b5b7c36 */ /* 0x000fe20008000000 */
[----:B------:R-:W-:Y:S01]  /*51f0*/  UIADD3 UR25, UPT, UPT, UR25, 0x1, URZ ;  /* 0x0000000119197890 */ /* 0x000fe2000fffe0ff */
[----:B------:R-:W-:Y:S01]  /*5200*/  FFMA R88, R93, R88, R108 ;  /* 0x000000585d587223 */ /* 0x000fe2000000006c */
[----:B------:R-:W-:Y:S01]  /*5210*/  UIADD3.X UR7, UPT, UPT, URZ, UR7, URZ, UP1, !UPT ;  /* 0x00000007ff077290 */ /* 0x000fe20008ffe4ff */
[----:B------:R-:W-:Y:S01]  /*5220*/  IMAD.IADD R92, R79, 0x1, R92 ;  /* 0x000000014f5c7824 */ /* 0x000fe200078e025c */
[----:B------:R-:W-:Y:S01]  /*5230*/  ISETP.LE.U32.AND P0, PT, R89, UR6, PT ;  /* 0x0000000659007c0c */ /* 0x000fe2000bf03070 */
[----:B------:R-:W-:Y:S01]  /*5240*/  UISETP.GT.AND UP1, UPT, UR25, 0x1, UPT ;  /* 0x000000011900788c */ /* 0x000fe2000bf24270 */
[----:B--2---:R-:W-:Y:S01]  /*5250*/  IMAD.MOV.U32 R12, RZ, RZ, R107 ;  /* 0x000000ffff0c7224 */ /* 0x004fe200078e006b */
[----:B------:R-:W-:Y:S02]  /*5260*/  MOV R93, R106 ;  /* 0x0000006a005d7202 */ /* 0x000fe40000000f00 */
[----:B------:R-:W-:Y:S01]  /*5270*/  MOV R4, UR7 ;  /* 0x0000000700047c02 */ /* 0x000fe20008000f00 */
[----:B0-----:R-:W-:-:S02]  /*5280*/  USEL UR4, URZ, 0x1, !UP1 ;  /* 0x00000001ff047887 */ /* 0x001fc4000c800000 */
[----:B------:R-:W-:Y:S01]  /*5290*/  USEL UR25, UR25, URZ, !UP1 ;  /* 0x000000ff19197287 */ /* 0x000fe2000c800000 */
[----:B------:R-:W-:-:S03]  /*52a0*/  ISETP.GE.U32.AND.EX P0, PT, R4, RZ, PT, P0 ;  /* 0x000000ff0400720c */ /* 0x000fc60003f06100 */
[----:B------:R-:W-:-:S10]  /*52b0*/  LOP3.LUT R90, R90, UR4, RZ, 0x3c, !PT ;  /* 0x000000045a5a7c12 */ /* 0x000fd4000f8e3cff */
[----:B------:R-:W-:Y:S05]  /*52c0*/  @!P0 BRA `(.L_x_20) ;  /* 0xffffffe800808947 */ /* 0x000fea000383ffff */
[----:B------:R-:W-:Y:S01]  /*52d0*/  ISETP.GE.AND P0, PT, R78, 0x1, PT ;  /* 0x000000014e00780c */ /* 0x000fe20003f06270 */
[----:B------:R-:W-:-:S12]  /*52e0*/  IMAD.MOV.U32 R93, RZ, RZ, R106 ;  /* 0x000000ffff5d7224 */ /* 0x000fd800078e006a */
[----:B------:R-:W-:Y:S05]  /*52f0*/  @!P0 BRA `(.L_x_15) ;  /* 0x0000000000108947 */ /* 0x000fea0003800000 */
[----:B------:R-:W-:-:S04]  /*5300*/  IMAD.U32 R4, R107, -0x80000000, RZ ;  /* 0x800000006b047824 */ /* 0x000fc800078e00ff */
[----:B------:R-:W0:Y:S02]  /*5310*/  SYNCS.PHASECHK.TRANS64.TRYWAIT P0, [UR26], R4 ;  /* 0x00000004ff0075a7 */ /* 0x000e24000800111a */
[----:B0-----:R-:W-:Y:S05]  /*5320*/  @!P0 BRA `(.L_x_21) ;  /* 0x00000028008c8947 */ /* 0x001fea0003800000 */
.L_x_27:
[----:B------:R-:W-:-:S07]  /*5330*/  IMAD.MOV.U32 R93, RZ, RZ, R106 ;  /* 0x000000ffff5d7224 */ /* 0x000fce00078e006a */
.L_x_15:
[C---:B------:R-:W-:Y:S01]  /*5340*/  FMUL R71, R88.reuse, 8388608 ;  /* 0x4b00000058477820 */ /* 0x040fe20000400000 */
[----:B------:R-:W-:Y:S01]  /*5350*/  BAR.SYNC.DEFER_BLOCKING 0x0 ;  /* 0x0000000000007b1d */ /* 0x000fe20000010000 */
[----:B------:R-:W-:Y:S01]  /*5360*/  FSETP.GEU.AND P0, PT, R88, 1.175494350822287508e-38, PT ;  /* 0x008000005800780b */ /* 0x000fe20003f0e000 */
[----:B-12---:R-:W-:Y:S01]  /*5370*/  IMAD.MOV.U32 R7, RZ, RZ, 0x3dc6b27f ;  /* 0x3dc6b27fff077424 */ /* 0x006fe200078e00ff */
[----:B------:R-:W-:Y:S02]  /*5380*/  LEA R72, R69, UR22, 0x7 ;  /* 0x0000001645487c11 */ /* 0x000fe4000f8e38ff */
[----:B------:R-:W-:Y:S01]  /*5390*/  FSEL R71, R71, R88, !P0 ;  /* 0x0000005847477208 */ /* 0x000fe20004000000 */
[----:B------:R-:W0:Y:S01]  /*53a0*/  LDCU.64 UR4, c[0x0][0x3e0] ;  /* 0x00007c00ff0477ac */ /* 0x000e220008000a00 */
[----:B------:R-:W-:Y:S01]  /*53b0*/  FSEL R68, RZ, -23, P0 ;  /* 0xc1b80000ff447808 */ /* 0x000fe20000000000 */
[----:B------:R-:W-:Y:S01]  /*53c0*/  IMAD R3, R3, 0x10, R72 ;  /* 0x0000001003037824 */ /* 0x000fe200078e0248 */
[----:B------:R-:W-:-:S02]  /*53d0*/  IADD3 R4, PT, PT, R71, -0x3f3504f3, RZ ;  /* 0xc0cafb0d47047810 */ /* 0x000fc40007ffe0ff */
[----:B------:R-:W-:Y:S02]  /*53e0*/  FSETP.GT.AND P0, PT, |R88|, 8.50705917302346158658e+37, PT ;  /* 0x7e8000005800780b */ /* 0x000fe40003f04200 */
[----:B------:R-:W-:Y:S02]  /*53f0*/  LOP3.LUT R4, R4, 0xff800000, RZ, 0xc0, !PT ;  /* 0xff80000004047812 */ /* 0x000fe400078ec0ff */
[----:B------:R-:W-:Y:S02]  /*5400*/  FSETP.GEU.AND P2, PT, |R88|, 1.175494350822287508e-38, PT ;  /* 0x008000005800780b */ /* 0x000fe40003f4e200 */
[----:B------:R-:W-:Y:S01]  /*5410*/  I2FP.F32.S32 R69, R4 ;  /* 0x0000000400457245 */ /* 0x000fe20000201400 */
[----:B------:R-:W-:Y:S01]  /*5420*/  IMAD.IADD R5, R71, 0x1, -R4 ;  /* 0x0000000147057824 */ /* 0x000fe200078e0a04 */
[----:B------:R-:W-:Y:S02]  /*5430*/  SHF.R.U32.HI R74, RZ, 0x2, R0 ;  /* 0x00000002ff4a7819 */ /* 0x000fe40000011600 */
[----:B------:R-:W-:Y:S01]  /*5440*/  SHF.L.U32 R72, R0, 0x4, RZ ;  /* 0x0000000400487819 */ /* 0x000fe200000006ff */
[----:B------:R-:W-:Y:S01]  /*5450*/  FADD R70, R5, -1 ;  /* 0xbf80000005467421 */ /* 0x000fe20000000000 */
[----:B------:R-:W-:Y:S01]  /*5460*/  LOP3.LUT R75, R74, 0x18, RZ, 0xc0, !PT ;  /* 0x000000184a4b7812 */ /* 0x000fe200078ec0ff */
[----:B------:R-:W1:Y:S02]  /*5470*/  @!P6 SYNCS.CCTL.IV [UR22+0x7000] ;  /* 0x00700000ff00e9b1 */ /* 0x000e640008000016 */
[----:B-1----:R-:W-:Y:S01]  /*5480*/  BAR.SYNC.DEFER_BLOCKING 0x0 ;  /* 0x0000000000007b1d */ /* 0x002fe20000010000 */
[----:B------:R-:W-:Y:S01]  /*5490*/  FFMA.FTZ R5, R70, R7, -0.16845393180847167969 ;  /* 0xbe2c7f3046057423 */ /* 0x000fe20000010007 */
[----:B------:R-:W-:Y:S01]  /*54a0*/  @P0 FMUL R88, R88, 0.25 ;  /* 0x3e80000058580820 */ /* 0x000fe20000400000 */
[----:B------:R-:W-:Y:S01]  /*54b0*/  LOP3.LUT R74, R72, 0x30, RZ, 0xc0, !PT ;  /* 0x00000030484a7812 */ /* 0x000fe200078ec0ff */
[----:B------:R-:W-:Y:S01]  /*54c0*/  FFMA.FTZ R69, R69, 1.1920928955078125e-07, R68 ;  /* 0x3400000045457823 */ /* 0x000fe20000010044 */
[----:B------:R-:W-:Y:S01]  /*54d0*/  FFMA.FTZ R5, R70, R5, 0.1716887056827545166 ;  /* 0x3e2fcf2a46057423 */ /* 0x000fe20000010005 */
[----:B------:R-:W-:Y:S01]  /*54e0*/  @!P2 FMUL R88, R88, 16777216 ;  /* 0x4b8000005858a820 */ /* 0x000fe20000400000 */
[----:B------:R-:W-:Y:S01]  /*54f0*/  LOP3.LUT R68, R75, 0x1f, R0, 0xf8, !PT ;  /* 0x0000001f4b447812 */ /* 0x000fe200078ef800 */
[----:B0-----:R-:W-:Y:S01]  /*5500*/  UIMAD UR4, UR23, UR4, URZ ;  /* 0x00000004170472a4 */ /* 0x001fe2000f8e02ff */
[----:B------:R-:W-:Y:S01]  /*5510*/  FFMA.FTZ R5, R70, R5, -0.17900948226451873779 ;  /* 0xbe374e4346057423 */ /* 0x000fe20000010005 */
[----:B------:R-:W-:-:S02]  /*5520*/  LOP3.LUT R76, R0, 0x60, RZ, 0xc0, !PT ;  /* 0x00000060004c7812 */ /* 0x000fc400078ec0ff */
[----:B------:R-:W-:Y:S02]  /*5530*/  IMAD.SHL.U32 R75, R68, 0x8, RZ ;  /* 0x00000008444b7824 */ /* 0x000fe400078e00ff */
[----:B------:R-:W-:Y:S01]  /*5540*/  FFMA.FTZ R5, R70, R5, 0.20512372255325317383 ;  /* 0x3e520bf446057423 */ /* 0x000fe20000010005 */
[----:B------:R-:W-:Y:S01]  /*5550*/  ISETP.GE.U32.AND P1, PT, R71, 0x7f800000, PT ;  /* 0x7f8000004700780c */ /* 0x000fe20003f26070 */
[----:B------:R-:W-:Y:S01]  /*5560*/  USHF.L.U32 UR6, UR4, 0x1, URZ ;  /* 0x0000000104067899 */ /* 0x000fe200080006ff */
[----:B------:R-:W-:Y:S01]  /*5570*/  SHF.L.U32 R68, R68, 0x4, RZ ;  /* 0x0000000444447819 */ /* 0x000fe200000006ff */
[----:B------:R-:W-:Y:S01]  /*5580*/  FFMA.FTZ R5, R70, R5, -0.24046532809734344482 ;  /* 0xbe763c8b46057423 */ /* 0x000fe20000010005 */
[----:B------:R-:W-:Y:S02]  /*5590*/  LOP3.LUT R75, R75, 0xc0, RZ, 0xc0, !PT ;  /* 0x000000c04b4b7812 */ /* 0x000fe400078ec0ff */
[----:B------:R-:W-:Y:S01]  /*55a0*/  LOP3.LUT R68, R68, 0xf0, RZ, 0xc0, !PT ;  /* 0x000000f044447812 */ /* 0x000fe200078ec0ff */
[C---:B------:R-:W-:Y:S01]  /*55b0*/  FFMA.FTZ R5, R70.reuse, R5, 0.28857114911079406738 ;  /* 0x3e93bf9946057423 */ /* 0x040fe20000010005 */
[----:B------:R-:W0:Y:S03]  /*55c0*/  @!P6 SYNCS.CCTL.IV [UR22+0x7008] ;  /* 0x00700800ff00e9b1 */ /* 0x000e260008000016 */
[----:B------:R-:W-:-:S02]  /*55d0*/  FFMA.FTZ R73, R70, R5, -0.36067417263984680176 ;  /* 0xbeb8aa4946497423 */ /* 0x000fc40000010005 */
[----:B------:R-:W-:Y:S01]  /*55e0*/  LDTM.16dp32bit_t0_t15.x64 R4, tmem[UR21] ;  /* 0x00000015000479ee */ /* 0x000fe20008b00000 */
[----:B------:R-:W1:Y:S01]  /*55f0*/  LDTM.16dp32bit_t16_t31.x64 R4, tmem[UR21+0x40] ;  /* 0x00004015000479ee */ /* 0x000e620008b20000 */
[----:B------:R-:W-:Y:S01]  /*5600*/  NOP ;  /* 0x0000000000007918 */ /* 0x000fe20000000000 */
[----:B------:R-:W-:Y:S01]  /*5610*/  FFMA.FTZ R73, R70, R73, 0.48089820146560668945 ;  /* 0x3ef6384a46497423 */ /* 0x000fe20000010049 */
[----:B------:R-:W-:-:S03]  /*5620*/  @P1 IMAD.MOV.U32 R104, RZ, RZ, 0x7f800000 ;  /* 0x7f800000ff681424 */ /* 0x000fc600078e00ff */
[----:B------:R-:W-:-:S04]  /*5630*/  FFMA.FTZ R73, R70, R73, -0.72134751081466674805 ;  /* 0xbf38aa3b46497423 */ /* 0x000fc80000010049 */
[----:B------:R-:W-:-:S04]  /*5640*/  FMUL R73, R70, R73 ;  /* 0x0000004946497220 */ /* 0x000fc80000400000 */
[----:B------:R-:W-:-:S04]  /*5650*/  FMUL R73, R70, R73 ;  /* 0x0000004946497220 */ /* 0x000fc80000400000 */
[----:B------:R-:W-:Y:S01]  /*5660*/  FFMA.FTZ R72, R70, 1.4426950216293334961, R73 ;  /* 0x3fb8aa3b46487823 */ /* 0x000fe20000010049 */
[----:B------:R-:W-:Y:S01]  /*5670*/  IMAD R70, R76, 0x8, R3 ;  /* 0x000000084c467824 */ /* 0x000fe200078e0203 */
[----:B------:R-:W2:Y:S01]  /*5680*/  MUFU.RCP R73, R88 ;  /* 0x0000005800497308 */ /* 0x000ea20000001000 */
[----:B------:R-:W-:Y:S01]  /*5690*/  IADD3 R3, PT, PT, R75, UR22, R74 ;  /* 0x000000164b037c10 */ /* 0x000fe2000fffe04a */
[----:B------:R-:W-:Y:S01]  /*56a0*/  FADD R72, R69, R72 ;  /* 0x0000004845487221 */ /* 0x000fe20000000000 */
[----:B------:R-:W-:Y:S01]  /*56b0*/  @P1 FFMA.FTZ R72, R71, R104, +INF ;  /* 0x7f80000047481423 */ /* 0x000fe20000010068 */
[----:B-1----:R-:W-:Y:S01]  /*56c0*/  @P0 FMUL R11, R11, 0.25 ;  /* 0x3e8000000b0b0820 */ /* 0x002fe20000400000 */
[----:B------:R-:W-:Y:S01]  /*56d0*/  @P0 FMUL R6, R6, 0.25 ;  /* 0x3e80000006060820 */ /* 0x000fe20000400000 */
        /* <DEDUP_REMOVED lines=14> */
[----:B------:R-:W-:Y:S01]  /*57c0*/  @!P2 FMUL R11, R11, 16777216 ;  /* 0x4b8000000b0ba820 */ /* 0x000fe20000400000 */
        /* <DEDUP_REMOVED lines=15> */
[C---:B--2---:R-:W-:Y:S01]  /*58c0*/  FMUL R74, R73.reuse, R11 ;  /* 0x0000000b494a7220 */ /* 0x044fe20000400000 */
        /* <DEDUP_REMOVED lines=14> */
[----:B------:R-:W-:Y:S01]  /*59b0*/  FMUL R18, R73, R19 ;  /* 0x0000001349127220 */ /* 0x000fe20000400000 */
[----:B------:R-:W-:Y:S01]  /*59c0*/  F2FP.F16.F32.PACK_AB R8, R6, R5 ;  /* 0x000000050608723e */ /* 0x000fe200000000ff */
[----:B------:R-:W-:Y:S01]  /*59d0*/  @P0 FMUL R38, R38, 0.25 ;  /* 0x3e80000026260820 */ /* 0x000fe20000400000 */
        /* <DEDUP_REMOVED lines=9> */
[----:B------:R-:W-:Y:S01]  /*5a70*/  @!P2 FMUL R38, R38, 16777216 ;  /* 0x4b8000002626a820 */ /* 0x000fe20000400000 */
[----:B------:R-:W-:Y:S01]  /*5a80*/  F2FP.F16.F32.PACK_AB R7, R15, R16 ;  /* 0x000000100f07723e */ /* 0x000fe200000000ff */
[----:B------:R-:W-:Y:S01]  /*5a90*/  @P0 FMUL R22, R22, 0.25 ;  /* 0x3e80000016160820 */ /* 0x000fe20000400000 */
[----:B------:R-:W-:Y:S01]  /*5aa0*/  F2FP.F16.F32.PACK_AB R11, R18, R17 ;  /* 0x00000011120b723e */ /* 0x000fe200000000ff */
[----:B------:R-:W-:Y:S01]  /*5ab0*/  @!P2 FMUL R39, R39, 16777216 ;  /* 0x4b8000002727a820 */ /* 0x000fe20000400000 */
[----:B------:R-:W-:Y:S01]  /*5ac0*/  @P0 FMUL R23, R23, 0.25 ;  /* 0x3e80000017170820 */ /* 0x000fe20000400000 */
[----:B0-----:R0:W-:Y:S01]  /*5ad0*/  STS.128 [R70], R4 ;  /* 0x0000000446007388 */ /* 0x0011e20000000c00 */
[----:B------:R-:W-:Y:S01]  /*5ae0*/  @!P2 FMUL R42, R42, 16777216 ;  /* 0x4b8000002a2aa820 */ /* 0x000fe20000400000 */
[----:B------:R-:W-:Y:S01]  /*5af0*/  @P0 FMUL R26, R26, 0.25 ;  /* 0x3e8000001a1a0820 */ /* 0x000fe20000400000 */
[----:B------:R-:W-:Y:S01]  /*5b00*/  @!P2 FMUL R43, R43, 16777216 ;  /* 0x4b8000002b2ba820 */ /* 0x000fe20000400000 */
[----:B------:R-:W-:Y:S01]  /*5b10*/  STS.128 [R70+0x400], R8 ;  /* 0x0004000846007388 */ /* 0x000fe20000000c00 */
[----:B------:R-:W-:Y:S01]  /*5b20*/  @P0 FMUL R27, R27, 0.25 ;  /* 0x3e8000001b1b0820 */ /* 0x000fe20000400000 */
[----:B------:R-:W-:Y:S01]  /*5b30*/  @!P2 FMUL R44, R44, 16777216 ;  /* 0x4b8000002c2ca820 */ /* 0x000fe20000400000 */
[----:B------:R-:W-:Y:S01]  /*5b40*/  FMUL R79, R73, R38 ;  /* 0x00000026494f7220 */ /* 0x000fe20000400000 */
[----:B------:R-:W-:Y:S01]  /*5b50*/  @P0 FMUL R20, R20, 0.25 ;  /* 0x3e80000014140820 */ /* 0x000fe20000400000 */
[----:B------:R-:W-:Y:S01]  /*5b60*/  @P0 FMUL R24, R24, 0.25 ;  /* 0x3e80000018180820 */ /* 0x000fe20000400000 */
[----:B------:R-:W-:Y:S01]  /*5b70*/  @P0 FMUL R25, R25, 0.25 ;  /* 0x3e80000019190820 */ /* 0x000fe20000400000 */
[----:B------:R-:W-:Y:S01]  /*5b80*/  @P0 FMUL R28, R28, 0.25 ;  /* 0x3e8000001c1c0820 */ /* 0x000fe20000400000 */
[----:B------:R-:W-:Y:S01]  /*5b90*/  @P0 FMUL R30, R30, 0.25 ;  /* 0x3e8000001e1e0820 */ /* 0x000fe20000400000 */
[----:B------:R-:W-:Y:S01]  /*5ba0*/  @P0 FMUL R33, R33, 0.25 ;  /* 0x3e80000021210820 */ /* 0x000fe20000400000 */
[----:B------:R-:W-:Y:S01]  /*5bb0*/  @!P2 FMUL R22, R22, 16777216 ;  /* 0x4b8000001616a820 */ /* 0x000fe20000400000 */
[----:B------:R-:W-:Y:S01]  /*5bc0*/  FMUL R38, R73, R39 ;  /* 0x0000002749267220 */ /* 0x000fe20000400000 */
[----:B------:R-:W-:Y:S01]  /*5bd0*/  @!P2 FMUL R23, R23, 16777216 ;  /* 0x4b8000001717a820 */ /* 0x000fe20000400000 */
[C---:B------:R-:W-:Y:S01]  /*5be0*/  FMUL R39, R73.reuse, R42 ;  /* 0x0000002a49277220 */ /* 0x040fe20000400000 */
[----:B------:R-:W-:Y:S01]  /*5bf0*/  @!P2 FMUL R26, R26, 16777216 ;  /* 0x4b8000001a1aa820 */ /* 0x000fe20000400000 */
[----:B------:R-:W-:Y:S01]  /*5c00*/  FMUL R42, R73, R43 ;  /* 0x0000002b492a7220 */ /* 0x000fe20000400000 */
[----:B------:R-:W-:Y:S01]  /*5c10*/  @!P2 FMUL R27, R27, 16777216 ;  /* 0x4b8000001b1ba820 */ /* 0x000fe20000400000 */
[----:B------:R-:W-:Y:S01]  /*5c20*/  FMUL R43, R73, R44 ;  /* 0x0000002c492b7220 */ /* 0x000fe20000400000 */
[----:B------:R-:W-:Y:S01]  /*5c30*/  @P0 FMUL R29, R29, 0.25 ;  /* 0x3e8000001d1d0820 */ /* 0x000fe20000400000 */
[----:B------:R-:W-:Y:S01]  /*5c40*/  @!P2 FMUL R20, R20, 16777216 ;  /* 0x4b8000001414a820 */ /* 0x000fe20000400000 */
[----:B------:R-:W-:Y:S01]  /*5c50*/  @!P2 FMUL R24, R24, 16777216 ;  /* 0x4b8000001818a820 */ /* 0x000fe20000400000 */
[----:B------:R-:W-:Y:S01]  /*5c60*/  @!P2 FMUL R25, R25, 16777216 ;  /* 0x4b8000001919a820 */ /* 0x000fe20000400000 */
[----:B------:R-:W-:Y:S01]  /*5c70*/  @!P2 FMUL R28, R28, 16777216 ;  /* 0x4b8000001c1ca820 */ /* 0x000fe20000400000 */
[----:B------:R-:W-:Y:S01]  /*5c80*/  @!P2 FMUL R30, R30, 16777216 ;  /* 0x4b8000001e1ea820 */ /* 0x000fe20000400000 */
[----:B------:R-:W-:Y:S01]  /*5c90*/  @!P2 FMUL R33, R33, 16777216 ;  /* 0x4b8000002121a820 */ /* 0x000fe20000400000 */
[C---:B------:R-:W-:Y:S01]  /*5ca0*/  FMUL R19, R73.reuse, R22 ;  /* 0x0000001649137220 */ /* 0x040fe20000400000 */
[----:B------:R-:W-:Y:S01]  /*5cb0*/  SHF.R.U32.HI R44, RZ, 0x6, R0 ;  /* 0x00000006ff2c7819 */ /* 0x000fe20000011600 */
[C---:B------:R-:W-:Y:S01]  /*5cc0*/  FMUL R22, R73.reuse, R23 ;  /* 0x0000001749167220 */ /* 0x040fe20000400000 */
[----:B------:R-:W-:Y:S01]  /*5cd0*/  LOP3.LUT R0, R0, 0x7f, RZ, 0xc0, !PT ;  /* 0x0000007f00007812 */ /* 0x000fe200078ec0ff */
[C---:B------:R-:W-:Y:S01]  /*5ce0*/  FMUL R23, R73.reuse, R26 ;  /* 0x0000001a49177220 */ /* 0x040fe20000400000 */
[----:B------:R-:W-:Y:S01]  /*5cf0*/  FMUL R26, R73, R27 ;  /* 0x0000001b491a7220 */ /* 0x000fe20000400000 */
[----:B------:R-:W-:Y:S01]  /*5d00*/  @!P2 FMUL R29, R29, 16777216 ;  /* 0x4b8000001d1da820 */ /* 0x000fe20000400000 */
[C---:B------:R-:W-:Y:S01]  /*5d10*/  FMUL R20, R73.reuse, R20 ;  /* 0x0000001449147220 */ /* 0x040fe20000400000 */
[C---:B------:R-:W-:Y:S01]  /*5d20*/  FMUL R24, R73.reuse, R24 ;  /* 0x0000001849187220 */ /* 0x040fe20000400000 */
[C---:B------:R-:W-:Y:S01]  /*5d30*/  FMUL R25, R73.reuse, R25 ;  /* 0x0000001949197220 */ /* 0x040fe20000400000 */
[C---:B------:R-:W-:Y:S01]  /*5d40*/  FMUL R27, R73.reuse, R28 ;  /* 0x0000001c491b7220 */ /* 0x040fe20000400000 */
[C---:B------:R-:W-:Y:S01]  /*5d50*/  FMUL R30, R73.reuse, R30 ;  /* 0x0000001e491e7220 */ /* 0x040fe20000400000 */
[C---:B------:R-:W-:Y:S01]  /*5d60*/  FMUL R78, R73.reuse, R33 ;  /* 0x00000021494e7220 */ /* 0x040fe20000400000 */
[----:B------:R-:W-:Y:S01]  /*5d70*/  LEA R33, R0, UR22, 0x4 ;  /* 0x0000001600217c11 */ /* 0x000fe2000f8e20ff */
[----:B------:R-:W-:Y:S01]  /*5d80*/  BAR.SYNC.DEFER_BLOCKING 0x0 ;  /* 0x0000000000007b1d */ /* 0x000fe20000010000 */
        /* <DEDUP_REMOVED lines=9> */
[----:B------:R-:W-:Y:S01]  /*5e20*/  @P0 FMUL R35, R35, 0.25 ;  /* 0x3e80000023230820 */ /* 0x000fe20000400000 */
[----:B------:R-:W-:Y:S01]  /*5e30*/  @!P2 FMUL R31, R31, 16777216 ;  /* 0x4b8000001f1fa820 */ /* 0x000fe20000400000 */
[----:B------:R-:W-:Y:S01]  /*5e40*/  @!P2 FMUL R21, R21, 16777216 ;  /* 0x4b8000001515a820 */ /* 0x000fe20000400000 */
[----:B------:R-:W-:Y:S01]  /*5e50*/  @!P2 FMUL R32, R32, 16777216 ;  /* 0x4b8000002020a820 */ /* 0x000fe20000400000 */
[----:B------:R-:W-:Y:S01]  /*5e60*/  @!P2 FMUL R34, R34, 16777216 ;  /* 0x4b8000002222a820 */ /* 0x000fe20000400000 */
[----:B------:R-:W-:Y:S01]  /*5e70*/  @!P2 FMUL R35, R35, 16777216 ;  /* 0x4b8000002323a820 */ /* 0x000fe20000400000 */
[C---:B------:R-:W-:Y:S01]  /*5e80*/  FMUL R31, R73.reuse, R31 ;  /* 0x0000001f491f7220 */ /* 0x040fe20000400000 */
[C---:B------:R-:W-:Y:S01]  /*5e90*/  FMUL R21, R73.reuse, R21 ;  /* 0x0000001549157220 */ /* 0x040fe20000400000 */
[C---:B------:R-:W-:Y:S01]  /*5ea0*/  FMUL R77, R73.reuse, R32 ;  /* 0x00000020494d7220 */ /* 0x040fe20000400000 */
[C---:B------:R-:W-:Y:S01]  /*5eb0*/  FMUL R34, R73.reuse, R34 ;  /* 0x0000002249227220 */ /* 0x040fe20000400000 */
[----:B------:R-:W-:Y:S01]  /*5ec0*/  FMUL R35, R73, R35 ;  /* 0x0000002349237220 */ /* 0x000fe20000400000 */
[----:B------:R-:W1:Y:S01]  /*5ed0*/  LDC R69, c[0x0][0x3e8] ;  /* 0x0000fa00ff457b82 */ /* 0x000e620000000800 */
[----:B------:R-:W-:Y:S01]  /*5ee0*/  F2FP.F16.F32.PACK_AB R30, R31, R76 ;  /* 0x0000004c1f1e723e */ /* 0x000fe200000000ff */
[----:B------:R-:W-:Y:S01]  /*5ef0*/  @P0 FMUL R46, R46, 0.25 ;  /* 0x3e8000002e2e0820 */ /* 0x000fe20000400000 */
[----:B------:R-:W2:Y:S01]  /*5f00*/  LDS.128 R24, [R33] ;  /* 0x0000000021187984 */ /* 0x000ea20000000c00 */
[----:B------:R-:W-:Y:S01]  /*5f10*/  F2FP.F16.F32.PACK_AB R28, R22, R21 ;  /* 0x00000015161c723e */ /* 0x000fe200000000ff */
[----:B------:R-:W-:Y:S01]  /*5f20*/  @P0 FMUL R47, R47, 0.25 ;  /* 0x3e8000002f2f0820 */ /* 0x000fe20000400000 */
[----:B------:R-:W-:Y:S01]  /*5f30*/  F2FP.F16.F32.PACK_AB R15, R34, R77 ;  /* 0x0000004d220f723e */ /* 0x000fe200000000ff */
[----:B------:R-:W-:Y:S01]  /*5f40*/  LDS.128 R16, [R33+0x800] ;  /* 0x0008000021107984 */ /* 0x000fe20000000c00 */
[----:B------:R-:W-:Y:S01]  /*5f50*/  F2FP.F16.F32.PACK_AB R31, R35, R78 ;  /* 0x0000004e231f723e */ /* 0x000fe200000000ff */
[----:B------:R-:W-:Y:S01]  /*5f60*/  @!P2 FMUL R46, R46, 16777216 ;  /* 0x4b8000002e2ea820 */ /* 0x000fe20000400000 */
[----:B------:R-:W-:Y:S01]  /*5f70*/  SGXT.U32 R44, R44, 0x1 ;  /* 0x000000012c2c781a */ /* 0x000fe20000000000 */
[----:B------:R-:W-:Y:S01]  /*5f80*/  BAR.SYNC.DEFER_BLOCKING 0x0 ;  /* 0x0000000000007b1d */ /* 0x000fe20000010000 */
[----:B------:R-:W-:Y:S01]  /*5f90*/  @P0 FMUL R48, R48, 0.25 ;  /* 0x3e80000030300820 */ /* 0x000fe20000400000 */
[----:B------:R-:W-:Y:S01]  /*5fa0*/  @!P2 FMUL R47, R47, 16777216 ;  /* 0x4b8000002f2fa820 */ /* 0x000fe20000400000 */
[----:B------:R-:W-:Y:S01]  /*5fb0*/  FMUL R80, R73, R46 ;  /* 0x0000002e49507220 */ /* 0x000fe20000400000 */
[----:B------:R-:W-:Y:S01]  /*5fc0*/  @P0 FMUL R50, R50, 0.25 ;  /* 0x3e80000032320820 */ /* 0x000fe20000400000 */
[----:B------:R-:W-:Y:S01]  /*5fd0*/  @!P2 FMUL R48, R48, 16777216 ;  /* 0x4b8000003030a820 */ /* 0x000fe20000400000 */
[----:B------:R-:W-:Y:S01]  /*5fe0*/  @P0 FMUL R51, R51, 0.25 ;  /* 0x3e80000033330820 */ /* 0x000fe20000400000 */
[C---:B------:R-:W-:Y:S01]  /*5ff0*/  FMUL R82, R73.reuse, R47 ;  /* 0x0000002f49527220 */ /* 0x040fe20000400000 */
[----:B------:R-:W-:Y:S01]  /*6000*/  @P0 FMUL R52, R52, 0.25 ;  /* 0x3e80000034340820 */ /* 0x000fe20000400000 */
[----:B------:R-:W-:Y:S01]  /*6010*/  @!P2 FMUL R50, R50, 16777216 ;  /* 0x4b8000003232a820 */ /* 0x000fe20000400000 */
[----:B------:R-:W-:Y:S01]  /*6020*/  FMUL R47, R73, R48 ;  /* 0x00000030492f7220 */ /* 0x000fe20000400000 */
[----:B------:R-:W-:Y:S01]  /*6030*/  @!P2 FMUL R51, R51, 16777216 ;  /* 0x4b8000003333a820 */ /* 0x000fe20000400000 */
[----:B------:R-:W-:Y:S01]  /*6040*/  @!P2 FMUL R52, R52, 16777216 ;  /* 0x4b8000003434a820 */ /* 0x000fe20000400000 */
[----:B-1----:R-:W-:-:S02]  /*6050*/  IMAD R44, R44, R69, RZ ;  /* 0x000000452c2c7224 */ /* 0x002fc400078e02ff */
[C---:B------:R-:W-:Y:S01]  /*6060*/  FMUL R84, R73.reuse, R50 ;  /* 0x0000003249547220 */ /* 0x040fe20000400000 */
[----:B------:R-:W-:Y:S01]  /*6070*/  @P0 FMUL R54, R54, 0.25 ;  /* 0x3e80000036360820 */ /* 0x000fe20000400000 */
[----:B------:R-:W-:Y:S01]  /*6080*/  FMUL R86, R73, R51 ;  /* 0x0000003349567220 */ /* 0x000fe20000400000 */
[----:B------:R-:W-:Y:S01]  /*6090*/  @P0 FMUL R36, R36, 0.25 ;  /* 0x3e80000024240820 */ /* 0x000fe20000400000 */
[----:B------:R-:W-:Y:S01]  /*60a0*/  LEA R46, R69, R44, 0x1 ;  /* 0x0000002c452e7211 */ /* 0x000fe200078e08ff */
[----:B------:R-:W-:Y:S01]  /*60b0*/  @P0 FMUL R37, R37, 0.25 ;  /* 0x3e80000025250820 */ /* 0x000fe20000400000 */
[----:B------:R-:W-:Y:S01]  /*60c0*/  @P0 FMUL R40, R40, 0.25 ;  /* 0x3e80000028280820 */ /* 0x000fe20000400000 */
[----:B------:R-:W-:Y:S01]  /*60d0*/  @P0 FMUL R41, R41, 0.25 ;  /* 0x3e80000029290820 */ /* 0x000fe20000400000 */
[----:B------:R-:W-:Y:S01]  /*60e0*/  @P0 FMUL R45, R45, 0.25 ;  /* 0x3e8000002d2d0820 */ /* 0x000fe20000400000 */
[----:B------:R-:W-:Y:S01]  /*60f0*/  IMAD R48, R69, 0x2, R46 ;  /* 0x0000000245307824 */ /* 0x000fe200078e022e */
[----:B------:R1:W-:Y:S01]  /*6100*/  STS.128 [R70], R12 ;  /* 0x0000000c46007388 */ /* 0x0003e20000000c00 */
[----:B------:R-:W-:Y:S01]  /*6110*/  @P0 FMUL R49, R49, 0.25 ;  /* 0x3e80000031310820 */ /* 0x000fe20000400000 */
[----:B------:R-:W-:Y:S01]  /*6120*/  FMUL R51, R73, R52 ;  /* 0x0000003449337220 */ /* 0x000fe20000400000 */
[----:B------:R-:W-:Y:S01]  /*6130*/  IMAD R50, R69, 0x2, R48 ;  /* 0x0000000245327824 */ /* 0x000fe200078e0230 */
[----:B------:R3:W-:Y:S01]  /*6140*/  STS.128 [R70+0x400], R28 ;  /* 0x0004001c46007388 */ /* 0x0007e20000000c00 */
[----:B------:R-:W-:Y:S01]  /*6150*/  @P0 FMUL R55, R55, 0.25 ;  /* 0x3e80000037370820 */ /* 0x000fe20000400000 */
[----:B------:R-:W-:Y:S01]  /*6160*/  @!P2 FMUL R54, R54, 16777216 ;  /* 0x4b8000003636a820 */ /* 0x000fe20000400000 */
[----:B------:R-:W-:Y:S01]  /*6170*/  IMAD R52, R69, 0x2, R50 ;  /* 0x0000000245347824 */ /* 0x000fe200078e0232 */
[----:B------:R-:W-:Y:S01]  /*6180*/  BAR.SYNC.DEFER_BLOCKING 0x0 ;  /* 0x0000000000007b1d */ /* 0x000fe20000010000 */
        /* <DEDUP_REMOVED lines=8> */
[----:B------:R-:W-:Y:S01]  /*6210*/  FMUL R88, R73, R54 ;  /* 0x0000003649587220 */ /* 0x000fe20000400000 */
[----:B------:R-:W-:Y:S01]  /*6220*/  @P0 FMUL R58, R58, 0.25 ;  /* 0x3e8000003a3a0820 */ /* 0x000fe20000400000 */
[----:B------:R-:W-:Y:S01]  /*6230*/  @!P2 FMUL R56, R56, 16777216 ;  /* 0x4b8000003838a820 */ /* 0x000fe20000400000 */
[----:B------:R-:W-:Y:S01]  /*6240*/  LEA R54, R69, R52, 0x1 ;  /* 0x0000003445367211 */ /* 0x000fe200078e08ff */
[C---:B------:R-:W-:Y:S01]  /*6250*/  FMUL R36, R73.reuse, R36 ;  /* 0x0000002449247220 */ /* 0x040fe20000400000 */
[C---:B------:R-:W-:Y:S01]  /*6260*/  FMUL R37, R73.reuse, R37 ;  /* 0x0000002549257220 */ /* 0x040fe20000400000 */
[C---:B------:R-:W-:Y:S01]  /*6270*/  FMUL R40, R73.reuse, R40 ;  /* 0x0000002849287220 */ /* 0x040fe20000400000 */
[C---:B------:R-:W-:Y:S01]  /*6280*/  FMUL R41, R73.reuse, R41 ;  /* 0x0000002949297220 */ /* 0x040fe20000400000 */
[C---:B------:R-:W-:Y:S01]  /*6290*/  FMUL R45, R73.reuse, R45 ;  /* 0x0000002d492d7220 */ /* 0x040fe20000400000 */
[----:B------:R-:W-:Y:S01]  /*62a0*/  FMUL R49, R73, R49 ;  /* 0x0000003149317220 */ /* 0x000fe20000400000 */
[----:B------:R-:W-:Y:S01]  /*62b0*/  @P0 FMUL R59, R59, 0.25 ;  /* 0x3e8000003b3b0820 */ /* 0x000fe20000400000 */
[C---:B------:R-:W-:Y:S01]  /*62c0*/  FMUL R90, R73.reuse, R55 ;  /* 0x00000037495a7220 */ /* 0x040fe20000400000 */
[----:B------:R-:W-:Y:S01]  /*62d0*/  @P0 FMUL R60, R60, 0.25 ;  /* 0x3e8000003c3c0820 */ /* 0x000fe20000400000 */
[----:B------:R-:W-:Y:S01]  /*62e0*/  @!P2 FMUL R58, R58, 16777216 ;  /* 0x4b8000003a3aa820 */ /* 0x000fe20000400000 */
[----:B------:R-:W-:Y:S01]  /*62f0*/  FMUL R55, R73, R56 ;  /* 0x0000003849377220 */ /* 0x000fe20000400000 */
[----:B------:R-:W4:Y:S01]  /*6300*/  LDS.128 R20, [R33] ;  /* 0x0000000021147984 */ /* 0x000f220000000c00 */
[----:B------:R-:W-:-:S02]  /*6310*/  IMAD R56, R69, 0x2, R54 ;  /* 0x0000000245387824 */ /* 0x000fc400078e0236 */
[----:B------:R-:W-:Y:S01]  /*6320*/  @!P2 FMUL R59, R59, 16777216 ;  /* 0x4b8000003b3ba820 */ /* 0x000fe20000400000 */
[----:B0-----:R-:W-:Y:S01]  /*6330*/  F2FP.F16.F32.PACK_AB R4, R79, R36 ;  /* 0x000000244f04723e */ /* 0x001fe200000000ff */
[----:B------:R-:W-:Y:S01]  /*6340*/  LDS.128 R8, [R33+0x800] ;  /* 0x0008000021087984 */ /* 0x000fe20000000c00 */
[----:B------:R-:W-:Y:S01]  /*6350*/  F2FP.F16.F32.PACK_AB R5, R39, R40 ;  /* 0x000000282705723e */ /* 0x000fe200000000ff */
[----:B------:R-:W-:Y:S01]  /*6360*/  @!P2 FMUL R60, R60, 16777216 ;  /* 0x4b8000003c3ca820 */ /* 0x000fe20000400000 */
[----:B------:R-:W-:Y:S01]  /*6370*/  F2FP.F16.F32.PACK_AB R6, R80, R43 ;  /* 0x0000002b5006723e */ /* 0x000fe200000000ff */
[----:B------:R-:W-:Y:S01]  /*6380*/  FMUL R92, R73, R58 ;  /* 0x0000003a495c7220 */ /* 0x000fe20000400000 */
[----:B------:R-:W-:Y:S01]  /*6390*/  F2FP.F16.F32.PACK_AB R7, R84, R47 ;  /* 0x0000002f5407723e */ /* 0x000fe200000000ff */
[----:B------:R-:W-:Y:S01]  /*63a0*/  BAR.SYNC.DEFER_BLOCKING 0x0 ;  /* 0x0000000000007b1d */ /* 0x000fe20000010000 */
[----:B-1----:R-:W-:Y:S01]  /*63b0*/  F2FP.F16.F32.PACK_AB R12, R38, R37 ;  /* 0x00000025260c723e */ /* 0x002fe200000000ff */
[----:B------:R-:W-:Y:S01]  /*63c0*/  @P0 FMUL R62, R62, 0.25 ;  /* 0x3e8000003e3e0820 */ /* 0x000fe20000400000 */
[----:B------:R-:W-:Y:S01]  /*63d0*/  F2FP.F16.F32.PACK_AB R13, R42, R41 ;  /* 0x000000292a0d723e */ /* 0x000fe200000000ff */
[----:B------:R-:W-:Y:S01]  /*63e0*/  IMAD R58, R69, 0x2, R56 ;  /* 0x00000002453a7824 */ /* 0x000fe200078e0238 */
[----:B------:R-:W-:-:S03]  /*63f0*/  F2FP.F16.F32.PACK_AB R14, R82, R45 ;  /* 0x0000002d520e723e */ /* 0x000fc600000000ff */
[----:B------:R-:W0:Y:S01]  /*6400*/  LDC.64 R34, c[0x0][0x398] ;  /* 0x0000e600ff227b82 */ /* 0x000e220000000a00 */
[----:B------:R-:W-:Y:S01]  /*6410*/  F2FP.F16.F32.PACK_AB R15, R86, R49 ;  /* 0x00000031560f723e */ /* 0x000fe200000000ff */
[C---:B------:R-:W-:Y:S01]  /*6420*/  FMUL R94, R73.reuse, R59 ;  /* 0x0000003b495e7220 */ /* 0x040fe20000400000 */
[----:B------:R-:W-:Y:S01]  /*6430*/  FMUL R59, R73, R60 ;  /* 0x0000003c493b7220 */ /* 0x000fe20000400000 */
[----:B------:R-:W-:Y:S01]  /*6440*/  @P0 FMUL R63, R63, 0.25 ;  /* 0x3e8000003f3f0820 */ /* 0x000fe20000400000 */
[----:B------:R-:W-:Y:S01]  /*6450*/  @!P2 FMUL R62, R62, 16777216 ;  /* 0x4b8000003e3ea820 */ /* 0x000fe20000400000 */
[----:B------:R-:W-:Y:S02]  /*6460*/  IMAD R60, R69, 0x2, R58 ;  /* 0x00000002453c7824 */ /* 0x000fe400078e023a */
[----:B------:R-:W-:Y:S01]  /*6470*/  @P0 FMUL R64, R64, 0.25 ;  /* 0x3e80000040400820 */ /* 0x000fe20000400000 */
[----:B------:R-:W-:Y:S01]  /*6480*/  @!P2 FMUL R63, R63, 16777216 ;  /* 0x4b8000003f3fa820 */ /* 0x000fe20000400000 */
[----:B------:R-:W-:Y:S01]  /*6490*/  FMUL R96, R73, R62 ;  /* 0x0000003e49607220 */ /* 0x000fe20000400000 */
[----:B------:R-:W-:Y:S01]  /*64a0*/  @P0 FMUL R66, R66, 0.25 ;  /* 0x3e80000042420820 */ /* 0x000fe20000400000 */
[----:B------:R-:W-:Y:S01]  /*64b0*/  @!P2 FMUL R64, R64, 16777216 ;  /* 0x4b8000004040a820 */ /* 0x000fe20000400000 */
[----:B------:R-:W-:Y:S01]  /*64c0*/  LEA R62, R69, R60, 0x1 ;  /* 0x0000003c453e7211 */ /* 0x000fe200078e08ff */
[C---:B------:R-:W-:Y:S01]  /*64d0*/  FMUL R98, R73.reuse, R63 ;  /* 0x0000003f49627220 */ /* 0x040fe20000400000 */
[----:B------:R-:W-:Y:S01]  /*64e0*/  @!P2 FMUL R66, R66, 16777216 ;  /* 0x4b8000004242a820 */ /* 0x000fe20000400000 */
[----:B------:R-:W-:Y:S01]  /*64f0*/  FMUL R63, R73, R64 ;  /* 0x00000040493f7220 */ /* 0x000fe20000400000 */
[----:B---3--:R-:W-:-:S02]  /*6500*/  IMAD R28, R2, UR5, RZ ;  /* 0x00000005021c7c24 */ /* 0x008fc4000f8e02ff */
[----:B------:R-:W-:Y:S01]  /*6510*/  @P0 FMUL R53, R53, 0.25 ;  /* 0x3e80000035350820 */ /* 0x000fe20000400000 */
[----:B------:R1:W-:Y:S01]  /*6520*/  STS.128 [R70], R4 ;  /* 0x0000000446007388 */ /* 0x0003e20000000c00 */
[----:B------:R-:W-:Y:S02]  /*6530*/  IMAD R64, R69, 0x2, R62 ;  /* 0x0000000245407824 */ /* 0x000fe400078e023e */
[----:B------:R-:W-:Y:S01]  /*6540*/  @P0 FMUL R57, R57, 0.25 ;  /* 0x3e80000039390820 */ /* 0x000fe20000400000 */
[----:B------:R-:W-:Y:S01]  /*6550*/  @P0 FMUL R61, R61, 0.25 ;  /* 0x3e8000003d3d0820 */ /* 0x000fe20000400000 */
[----:B------:R-:W-:Y:S01]  /*6560*/  STS.128 [R70+0x400], R12 ;  /* 0x0004000c46007388 */ /* 0x000fe20000000c00 */
[----:B------:R-:W-:Y:S01]  /*6570*/  @P0 FMUL R65, R65, 0.25 ;  /* 0x3e80000041410820 */ /* 0x000fe20000400000 */
[----:B------:R-:W-:Y:S01]  /*6580*/  @P0 FMUL R67, R67, 0.25 ;  /* 0x3e80000043430820 */ /* 0x000fe20000400000 */
[----:B------:R-:W-:Y:S01]  /*6590*/  FMUL R100, R73, R66 ;  /* 0x0000004249647220 */ /* 0x000fe20000400000 */
[----:B------:R-:W-:Y:S01]  /*65a0*/  BAR.SYNC.DEFER_BLOCKING 0x0 ;  /* 0x0000000000007b1d */ /* 0x000fe20000010000 */
[----:B------:R-:W-:Y:S01]  /*65b0*/  FSETP.NEU.AND P0, PT, R71, RZ, PT ;  /* 0x000000ff4700720b */ /* 0x000fe20003f0d000 */
[----:B------:R-:W-:Y:S01]  /*65c0*/  IMAD R66, R69, 0x2, R64 ;  /* 0x0000000245427824 */ /* 0x000fe200078e0240 */
[----:B------:R-:W-:Y:S01]  /*65d0*/  UIMAD.WIDE UR4, UR4, 0x2, URZ ;  /* 0x00000002040478a5 */ /* 0x000fe2000f8e02ff */
[----:B------:R-:W-:Y:S01]  /*65e0*/  @!P2 FMUL R53, R53, 16777216 ;  /* 0x4b8000003535a820 */ /* 0x000fe20000400000 */
[----:B------:R-:W-:Y:S01]  /*65f0*/  FSEL R32, R72, -INF , P0 ;  /* 0xff80000048207808 */ /* 0x000fe20000000000 */
[----:B------:R-:W-:-:S02]  /*6600*/  IMAD R72, R69, 0x2, R66 ;  /* 0x0000000245487824 */ /* 0x000fc400078e0242 */
[----:B------:R-:W-:Y:S01]  /*6610*/  @!P2 FMUL R57, R57, 16777216 ;  /* 0x4b8000003939a820 */ /* 0x000fe20000400000 */
[C---:B-1----:R-:W-:Y:S01]  /*6620*/  SHF.L.U32 R5, R28.reuse, 0x1, RZ ;  /* 0x000000011c057819 */ /* 0x042fe200000006ff */
[----:B------:R-:W-:-:S04]  /*6630*/  IMAD.HI R4, R28, 0x2, RZ ;  /* 0x000000021c047827 */ /* 0x000fc800078e02ff */
[----:B------:R-:W-:Y:S01]  /*6640*/  @!P2 FMUL R61, R61, 16777216 ;  /* 0x4b8000003d3da820 */ /* 0x000fe20000400000 */
[----:B------:R-:W-:Y:S01]  /*6650*/  @!P2 FMUL R65, R65, 16777216 ;  /* 0x4b8000004141a820 */ /* 0x000fe20000400000 */
[----:B0-----:R-:W-:Y:S01]  /*6660*/  IADD3 R28, P0, P1, R5, UR6, R34 ;  /* 0x00000006051c7c10 */ /* 0x001fe2000f91e022 */
[----:B------:R-:W-:Y:S02]  /*6670*/  IMAD R74, R69, 0x2, R72 ;  /* 0x00000002454a7824 */ /* 0x000fe400078e0248 */
[----:B------:R-:W-:Y:S01]  /*6680*/  @!P2 FMUL R67, R67, 16777216 ;  /* 0x4b8000004343a820 */ /* 0x000fe20000400000 */
[----:B------:R-:W-:Y:S01]  /*6690*/  FMUL R53, R73, R53 ;  /* 0x0000003549357220 */ /* 0x000fe20000400000 */
[----:B------:R-:W-:Y:S01]  /*66a0*/  IADD3.X R29, PT, PT, R4, UR5, R35, P0, P1 ;  /* 0x00000005041d7c10 */ /* 0x000fe200087e2423 */
[----:B------:R-:W-:Y:S02]  /*66b0*/  IMAD R76, R69, 0x2, R74 ;  /* 0x00000002454c7824 */ /* 0x000fe400078e024a */
[C---:B------:R-:W-:Y:S01]  /*66c0*/  FMUL R57, R73.reuse, R57 ;  /* 0x0000003949397220 */ /* 0x040fe20000400000 */
[C---:B------:R-:W-:Y:S01]  /*66d0*/  FMUL R61, R73.reuse, R61 ;  /* 0x0000003d493d7220 */ /* 0x040fe20000400000 */
[----:B------:R-:W-:Y:S01]  /*66e0*/  FMUL R65, R73, R65 ;  /* 0x0000004149417220 */ /* 0x000fe20000400000 */
[----:B------:R-:W-:-:S02]  /*66f0*/  IMAD R78, R69, 0x2, R76 ;  /* 0x00000002454e7824 */ /* 0x000fc400078e024c */
[----:B------:R-:W-:Y:S01]  /*6700*/  FMUL R102, R73, R67 ;  /* 0x0000004349667220 */ /* 0x000fe20000400000 */
[----:B------:R-:W-:Y:S01]  /*6710*/  F2FP.F16.F32.PACK_AB R40, R88, R51 ;  /* 0x000000335828723e */ /* 0x000fe200000000ff */
[----:B------:R-:W0:Y:S01]  /*6720*/  LDS.128 R12, [R33] ;  /* 0x00000000210c7984 */ /* 0x000e220000000c00 */
[----:B------:R-:W-:Y:S01]  /*6730*/  F2FP.F16.F32.PACK_AB R36, R90, R53 ;  /* 0x000000355a24723e */ /* 0x000fe200000000ff */
[----:B------:R-:W-:Y:S01]  /*6740*/  FFMA R32, R32, 0.69314718246459960938, R93 ;  /* 0x3f31721820207823 */ /* 0x000fe2000000005d */
[C---:B------:R-:W-:Y:S01]  /*6750*/  LEA R80, R69.reuse, R78, 0x1 ;  /* 0x0000004e45507211 */ /* 0x040fe200078e08ff */
[----:B------:R-:W-:Y:S01]  /*6760*/  LDS.128 R4, [R33+0x800] ;  /* 0x0008000021047984 */ /* 0x000fe20000000c00 */
[----:B------:R-:W-:Y:S01]  /*6770*/  F2FP.F16.F32.PACK_AB R41, R92, R55 ;  /* 0x000000375c29723e */ /* 0x000fe200000000ff */
[----:B------:R-:W1:Y:S01]  /*6780*/  LDCU UR4, c[0x0][0x3ec] ;  /* 0x00007d80ff0477ac */ /* 0x000e620008000800 */
[----:B------:R-:W-:Y:S01]  /*6790*/  F2FP.F16.F32.PACK_AB R37, R94, R57 ;  /* 0x000000395e25723e */ /* 0x000fe200000000ff */
[----:B------:R-:W-:Y:S01]  /*67a0*/  IMAD R110, R69, 0x2, R80 ;  /* 0x00000002456e7824 */ /* 0x000fe200078e0250 */
[----:B------:R-:W-:-:S02]  /*67b0*/  F2FP.F16.F32.PACK_AB R42, R96, R59 ;  /* 0x0000003b602a723e */ /* 0x000fc400000000ff */
[----:B------:R-:W-:Y:S01]  /*67c0*/  F2FP.F16.F32.PACK_AB R38, R98, R61 ;  /* 0x0000003d6226723e */ /* 0x000fe200000000ff */
[C---:B------:R-:W-:Y:S01]  /*67d0*/  IMAD R116, R69.reuse, 0x2, R110 ;  /* 0x0000000245747824 */ /* 0x040fe200078e026e */
[----:B------:R-:W-:Y:S01]  /*67e0*/  F2FP.F16.F32.PACK_AB R43, R100, R63 ;  /* 0x0000003f642b723e */ /* 0x000fe200000000ff */
[----:B------:R-:W-:Y:S01]  /*67f0*/  BAR.SYNC.DEFER_BLOCKING 0x0 ;  /* 0x0000000000007b1d */ /* 0x000fe20000010000 */
[----:B------:R-:W-:Y:S01]  /*6800*/  F2FP.F16.F32.PACK_AB R39, R102, R65 ;  /* 0x000000416627723e */ /* 0x000fe200000000ff */
[C---:B------:R-:W-:Y:S01]  /*6810*/  IMAD R118, R69.reuse, 0x2, R116 ;  /* 0x0000000245767824 */ /* 0x040fe200078e0274 */
[-C--:B------:R-:W-:Y:S02]  /*6820*/  LEA R34, P1, R46, R28.reuse, 0x1 ;  /* 0x0000001c2e227211 */ /* 0x080fe400078208ff */
[----:B------:R-:W-:Y:S02]  /*6830*/  LEA R30, P0, R44, R28, 0x1 ;  /* 0x0000001c2c1e7211 */ /* 0x000fe400078008ff */
[----:B------:R-:W-:-:S02]  /*6840*/  LEA R120, R69, R118, 0x1 ;  /* 0x0000007645787211 */ /* 0x000fc400078e08ff */
[-C--:B------:R-:W-:Y:S01]  /*6850*/  LEA.HI.X.SX32 R35, R46, R29.reuse, 0x1, P1 ;  /* 0x0000001d2e237211 */ /* 0x080fe200008f0eff */
[----:B-1----:R-:W-:Y:S01]  /*6860*/  UIMAD UR4, UR23, UR4, URZ ;  /* 0x00000004170472a4 */ /* 0x002fe2000f8e02ff */
[-C--:B------:R-:W-:Y:S01]  /*6870*/  LEA.HI.X.SX32 R31, R44, R29.reuse, 0x1, P0 ;  /* 0x0000001d2c1f7211 */ /* 0x080fe200000f0eff */
[C---:B------:R-:W-:Y:S01]  /*6880*/  IMAD R46, R69.reuse, 0x2, R120 ;  /* 0x00000002452e7824 */ /* 0x040fe200078e0278 */
[-C--:B------:R-:W-:Y:S01]  /*6890*/  LEA R44, P0, R48, R28.reuse, 0x1 ;  /* 0x0000001c302c7211 */ /* 0x080fe200078008ff */
[----:B------:R-:W-:Y:S01]  /*68a0*/  USHF.L.U32 UR6, UR4, 0x2, URZ ;  /* 0x0000000204067899 */ /* 0x000fe200080006ff */
[-C--:B------:R-:W-:Y:S01]  /*68b0*/  LEA R84, P1, R54, R28.reuse, 0x1 ;  /* 0x0000001c36547211 */ /* 0x080fe200078208ff */
[----:B------:R-:W-:Y:S01]  /*68c0*/  IMAD R122, R69, 0x2, R46 ;  /* 0x00000002457a7824 */ /* 0x000fe200078e022e */
[----:B------:R-:W-:Y:S01]  /*68d0*/  LEA.HI.X.SX32 R45, R48, R29, 0x1, P0 ;  /* 0x0000001d302d7211 */ /* 0x000fe200000f0eff */
[----:B------:R-:W-:Y:S01]  /*68e0*/  UIMAD.WIDE UR4, UR4, 0x4, URZ ;  /* 0x00000004040478a5 */ /* 0x000fe2000f8e02ff */
[----:B------:R-:W-:-:S02]  /*68f0*/  LEA R88, P2, R60, R28, 0x1 ;  /* 0x0000001c3c587211 */ /* 0x000fc400078408ff */
[-C--:B------:R-:W-:Y:S02]  /*6900*/  LEA.HI.X.SX32 R85, R54, R29.reuse, 0x1, P1 ;  /* 0x0000001d36557211 */ /* 0x080fe400008f0eff */
[-C--:B------:R-:W-:Y:S01]  /*6910*/  LEA.HI.X.SX32 R89, R60, R29.reuse, 0x1, P2 ;  /* 0x0000001d3c597211 */ /* 0x080fe200010f0eff */
[----:B------:R1:W-:Y:S01]  /*6920*/  STS.128 [R70], R40 ;  /* 0x0000002846007388 */ /* 0x0003e20000000c00 */
[-C--:B------:R-:W-:Y:S02]  /*6930*/  LEA R86, P1, R58, R28.reuse, 0x1 ;  /* 0x0000001c3a567211 */ /* 0x080fe400078208ff */
[-C--:B------:R-:W-:Y:S01]  /*6940*/  LEA R96, P2, R66, R28.reuse, 0x1 ;  /* 0x0000001c42607211 */ /* 0x080fe200078408ff */
[----:B------:R3:W-:Y:S01]  /*6950*/  STS.128 [R70+0x400], R36 ;  /* 0x0004002446007388 */ /* 0x0007e20000000c00 */
[-C--:B------:R-:W-:Y:S02]  /*6960*/  LEA.HI.X.SX32 R87, R58, R29.reuse, 0x1, P1 ;  /* 0x0000001d3a577211 */ /* 0x080fe400008f0eff */
[----:B------:R-:W-:Y:S01]  /*6970*/  LEA.HI.X.SX32 R97, R66, R29, 0x1, P2 ;  /* 0x0000001d42617211 */ /* 0x000fe200010f0eff */
[----:B------:R-:W-:Y:S01]  /*6980*/  BAR.SYNC.DEFER_BLOCKING 0x0 ;  /* 0x0000000000007b1d */ /* 0x000fe20000010000 */
[----:B------:R-:W-:-:S02]  /*6990*/  LEA R94, P1, R64, R28, 0x1 ;  /* 0x0000001c405e7211 */ /* 0x000fc400078208ff */
[-C--:B------:R-:W-:Y:S02]  /*69a0*/  LEA R102, P2, R76, R28.reuse, 0x1 ;  /* 0x0000001c4c667211 */ /* 0x080fe400078408ff */
[-C--:B------:R-:W-:Y:S02]  /*69b0*/  LEA.HI.X.SX32 R95, R64, R29.reuse, 0x1, P1 ;  /* 0x0000001d405f7211 */ /* 0x080fe400008f0eff */
[----:B------:R-:W-:Y:S01]  /*69c0*/  LEA.HI.X.SX32 R103, R76, R29, 0x1, P2 ;  /* 0x0000001d4c677211 */ /* 0x000fe200010f0eff */
[C---:B-1----:R-:W-:Y:S01]  /*69d0*/  IMAD R42, R69.reuse, 0x2, R122 ;  /* 0x00000002452a7824 */ /* 0x042fe200078e027a */
[-C--:B------:R-:W-:Y:S02]  /*69e0*/  LEA R40, P0, R50, R28.reuse, 0x1 ;  /* 0x0000001c32287211 */ /* 0x080fe400078008ff */
[----:B------:R-:W-:Y:S02]  /*69f0*/  LEA R100, P1, R74, R28, 0x1 ;  /* 0x0000001c4a647211 */ /* 0x000fe400078208ff */
[----:B---3--:R-:W-:-:S02]  /*6a00*/  LEA R36, R69, R42, 0x1 ;  /* 0x0000002a45247211 */ /* 0x008fc400078e08ff */
[-C--:B------:R-:W-:Y:S02]  /*6a10*/  LEA.HI.X.SX32 R41, R50, R29.reuse, 0x1, P0 ;  /* 0x0000001d32297211 */ /* 0x080fe400000f0eff */
[-C--:B------:R-:W-:Y:S02]  /*6a20*/  LEA R82, P0, R52, R28.reuse, 0x1 ;  /* 0x0000001c34527211 */ /* 0x080fe400078008ff */
[-C--:B------:R-:W-:Y:S02]  /*6a30*/  LEA R108, P2, R110, R28.reuse, 0x1 ;  /* 0x0000001c6e6c7211 */ /* 0x080fe400078408ff */
[-C--:B------:R-:W-:Y:S02]  /*6a40*/  LEA.HI.X.SX32 R83, R52, R29.reuse, 0x1, P0 ;  /* 0x0000001d34537211 */ /* 0x080fe400000f0eff */
[----:B------:R-:W-:Y:S01]  /*6a50*/  LEA R90, P0, R56, R28, 0x1 ;  /* 0x0000001c385a7211 */ /* 0x000fe200078008ff */
[----:B--2---:R1:W-:Y:S01]  /*6a60*/  STG.E.U16 desc[UR28][R30.64], R24 ;  /* 0x000000181e007986 */ /* 0x0043e2000c10151c */
[----:B------:R-:W-:-:S02]  /*6a70*/  LEA.HI.X.SX32 R101, R74, R29, 0x1, P1 ;  /* 0x0000001d4a657211 */ /* 0x000fc400008f0eff */
[-C--:B------:R-:W-:Y:S02]  /*6a80*/  LEA.HI.X.SX32 R91, R56, R29.reuse, 0x1, P0 ;  /* 0x0000001d385b7211 */ /* 0x080fe400000f0eff */
[-C--:B------:R-:W-:Y:S02]  /*6a90*/  LEA R92, P0, R62, R28.reuse, 0x1 ;  /* 0x0000001c3e5c7211 */ /* 0x080fe400078008ff */
[-C--:B------:R-:W-:Y:S02]  /*6aa0*/  LEA.HI.X.SX32 R109, R110, R29.reuse, 0x1, P2 ;  /* 0x0000001d6e6d7211 */ /* 0x080fe400010f0eff */
[-C--:B------:R-:W-:Y:S02]  /*6ab0*/  LEA.HI.X.SX32 R93, R62, R29.reuse, 0x1, P0 ;  /* 0x0000001d3e5d7211 */ /* 0x080fe400000f0eff */
[----:B------:R-:W-:Y:S02]  /*6ac0*/  LEA R98, P0, R72, R28, 0x1 ;  /* 0x0000001c48627211 */ /* 0x000fe400078008ff */
[----:B-1----:R-:W-:Y:S01]  /*6ad0*/  PRMT R31, R24, 0x7632, R31 ;  /* 0x00007632181f7816 */ /* 0x002fe2000000001f */
[----:B------:R-:W-:Y:S01]  /*6ae0*/  IMAD R24, R69, 0x2, R36 ;  /* 0x0000000245187824 */ /* 0x000fe200078e0224 */
[----:B------:R-:W-:-:S02]  /*6af0*/  LEA.HI.X.SX32 R99, R72, R29, 0x1, P0 ;  /* 0x0000001d48637211 */ /* 0x000fc400000f0eff */
[-C--:B------:R-:W-:Y:S01]  /*6b00*/  LEA R104, P0, R78, R28.reuse, 0x1 ;  /* 0x0000001c4e687211 */ /* 0x080fe200078008ff */
[----:B------:R-:W-:Y:S01]  /*6b10*/  IMAD R30, R69, 0x2, R24 ;  /* 0x00000002451e7824 */ /* 0x000fe200078e0218 */
[----:B------:R1:W-:Y:S01]  /*6b20*/  STG.E.U16 desc[UR28][R34.64], R31 ;  /* 0x0000001f22007986 */ /* 0x0003e2000c10151c */
[-C--:B------:R-:W-:Y:S02]  /*6b30*/  LEA R106, P1, R80, R28.reuse, 0x1 ;  /* 0x0000001c506a7211 */ /* 0x080fe400078208ff */
[----:B------:R-:W-:Y:S01]  /*6b40*/  LEA R114, P2, R120, R28, 0x1 ;  /* 0x0000001c78727211 */ /* 0x000fe200078408ff */
[----:B------:R-:W-:Y:S01]  /*6b50*/  STG.E.U16 desc[UR28][R44.64], R25 ;  /* 0x000000192c007986 */ /* 0x000fe2000c10151c */
[-C--:B------:R-:W-:Y:S02]  /*6b60*/  LEA.HI.X.SX32 R105, R78, R29.reuse, 0x1, P0 ;  /* 0x0000001d4e697211 */ /* 0x080fe400000f0eff */
[-C--:B------:R-:W-:Y:S02]  /*6b70*/  LEA.HI.X.SX32 R107, R80, R29.reuse, 0x1, P1 ;  /* 0x0000001d506b7211 */ /* 0x080fe400008f0eff */
[----:B------:R-:W-:-:S02]  /*6b80*/  LEA.HI.X.SX32 R115, R120, R29, 0x1, P2 ;  /* 0x0000001d78737211 */ /* 0x000fc400010f0eff */
[-C--:B------:R-:W-:Y:S01]  /*6b90*/  LEA R110, P0, R116, R28.reuse, 0x1 ;  /* 0x0000001c746e7211 */ /* 0x080fe200078008ff */
[----:B-1----:R-:W-:Y:S01]  /*6ba0*/  IMAD R34, R69, 0x2, R30 ;  /* 0x0000000245227824 */ /* 0x002fe200078e021e */
[----:B------:R-:W-:Y:S02]  /*6bb0*/  PRMT R35, R25, 0x7632, R35 ;  /* 0x0000763219237816 */ /* 0x000fe40000000023 */
[----:B------:R-:W-:Y:S02]  /*6bc0*/  LEA R112, P1, R118, R28, 0x1 ;  /* 0x0000001c76707211 */ /* 0x000fe400078208ff */
[----:B------:R-:W-:Y:S01]  /*6bd0*/  LEA R38, R69, R34, 0x1 ;  /* 0x0000002245267211 */ /* 0x000fe200078e08ff */
[----:B------:R1:W-:Y:S01]  /*6be0*/  STG.E.U16 desc[UR28][R40.64], R35 ;  /* 0x0000002328007986 */ /* 0x0003e2000c10151c */
[----:B------:R-:W-:Y:S02]  /*6bf0*/  LEA R120, P2, R42, R28, 0x1 ;  /* 0x0000001c2a787211 */ /* 0x000fe400078408ff */
[-C--:B------:R-:W-:Y:S01]  /*6c00*/  LEA.HI.X.SX32 R111, R116, R29.reuse, 0x1, P0 ;  /* 0x0000001d746f7211 */ /* 0x080fe200000f0eff */
[----:B------:R2:W-:Y:S01]  /*6c10*/  STG.E.U16 desc[UR28][R82.64], R26 ;  /* 0x0000001a52007986 */ /* 0x0005e2000c10151c */
[----:B------:R-:W-:-:S02]  /*6c20*/  LEA.HI.X.SX32 R113, R118, R29, 0x1, P1 ;  /* 0x0000001d76717211 */ /* 0x000fc400008f0eff */
[-C--:B------:R-:W-:Y:S02]  /*6c30*/  LEA.HI.X.SX32 R121, R42, R29.reuse, 0x1, P2 ;  /* 0x0000001d2a797211 */ /* 0x080fe400010f0eff */
[-C--:B------:R-:W-:Y:S02]  /*6c40*/  LEA R116, P0, R46, R28.reuse, 0x1 ;  /* 0x0000001c2e747211 */ /* 0x080fe400078008ff */
[-C--:B------:R-:W-:Y:S01]  /*6c50*/  LEA R118, P1, R122, R28.reuse, 0x1 ;  /* 0x0000001c7a767211 */ /* 0x080fe200078208ff */
[C---:B-1----:R-:W-:Y:S01]  /*6c60*/  IMAD R40, R69.reuse, 0x2, R38 ;  /* 0x0000000245287824 */ /* 0x042fe200078e0226 */
[-C--:B------:R-:W-:Y:S02]  /*6c70*/  LEA.HI.X.SX32 R117, R46, R29.reuse, 0x1, P0 ;  /* 0x0000001d2e757211 */ /* 0x080fe400000f0eff */
[----:B------:R-:W-:Y:S01]  /*6c80*/  LEA.HI.X.SX32 R119, R122, R29, 0x1, P1 ;  /* 0x0000001d7a777211 */ /* 0x000fe200008f0eff */
[----:B------:R-:W-:Y:S01]  /*6c90*/  IMAD R44, R69, 0x2, R40 ;  /* 0x00000002452c7824 */ /* 0x000fe200078e0228 */
[----:B------:R-:W-:-:S02]  /*6ca0*/  LEA R124, P1, R24, R28, 0x1 ;  /* 0x0000001c187c7211 */ /* 0x000fc400078208ff */
[-C--:B------:R-:W-:Y:S01]  /*6cb0*/  LEA R122, P0, R36, R28.reuse, 0x1 ;  /* 0x0000001c247a7211 */ /* 0x080fe200078008ff */
[C---:B------:R-:W-:Y:S01]  /*6cc0*/  IMAD R48, R69.reuse, 0x2, R44 ;  /* 0x0000000245307824 */ /* 0x040fe200078e022c */
[----:B------:R-:W-:Y:S02]  /*6cd0*/  LEA R126, P2, R30, R28, 0x1 ;  /* 0x0000001c1e7e7211 */ /* 0x000fe400078408ff */
[-C--:B------:R-:W-:Y:S02]  /*6ce0*/  LEA.HI.X.SX32 R125, R24, R29.reuse, 0x1, P1 ;  /* 0x0000001d187d7211 */ /* 0x080fe400008f0eff */
[C---:B------:R-:W-:Y:S02]  /*6cf0*/  LEA R50, R69.reuse, R48, 0x1 ;  /* 0x0000003045327211 */ /* 0x040fe400078e08ff */
[-C--:B------:R-:W-:Y:S02]  /*6d00*/  LEA.HI.X.SX32 R123, R36, R29.reuse, 0x1, P0 ;  /* 0x0000001d247b7211 */ /* 0x080fe400000f0eff */
[----:B------:R-:W-:Y:S01]  /*6d10*/  LEA.HI.X.SX32 R127, R30, R29, 0x1, P2 ;  /* 0x0000001d1e7f7211 */ /* 0x000fe200010f0eff */
[----:B------:R-:W-:Y:S01]  /*6d20*/  IMAD R52, R69, 0x2, R50 ;  /* 0x0000000245347824 */ /* 0x000fe200078e0232 */
[----:B------:R-:W-:-:S02]  /*6d30*/  LEA R128, P0, R34, R28, 0x1 ;  /* 0x0000001c22807211 */ /* 0x000fc400078008ff */
[-C--:B------:R-:W-:Y:S01]  /*6d40*/  LEA R130, P1, R38, R28.reuse, 0x1 ;  /* 0x0000001c26827211 */ /* 0x080fe200078208ff */
[C---:B------:R-:W-:Y:S01]  /*6d50*/  IMAD R54, R69.reuse, 0x2, R52 ;  /* 0x0000000245367824 */ /* 0x040fe200078e0234 */
[-C--:B------:R-:W-:Y:S02]  /*6d60*/  LEA.HI.X.SX32 R129, R34, R29.reuse, 0x1, P0 ;  /* 0x0000001d22817211 */ /* 0x080fe400000f0eff */
[----:B------:R-:W-:Y:S01]  /*6d70*/  LEA.HI.X.SX32 R131, R38, R29, 0x1, P1 ;  /* 0x0000001d26837211 */ /* 0x000fe200008f0eff */
[C---:B------:R-:W-:Y:S01]  /*6d80*/  IMAD R56, R69.reuse, 0x2, R54 ;  /* 0x0000000245387824 */ /* 0x040fe200078e0236 */
[-C--:B------:R-:W-:Y:S02]  /*6d90*/  LEA R134, P0, R44, R28.reuse, 0x1 ;  /* 0x0000001c2c867211 */ /* 0x080fe400078008ff */
[----:B------:R-:W-:Y:S02]  /*6da0*/  LEA R132, P2, R40, R28, 0x1 ;  /* 0x0000001c28847211 */ /* 0x000fe400078408ff */
[----:B------:R-:W-:-:S02]  /*6db0*/  LEA R58, R69, R56, 0x1 ;  /* 0x00000038453a7211 */ /* 0x000fc400078e08ff */
[-C--:B------:R-:W-:Y:S02]  /*6dc0*/  LEA R136, P1, R48, R28.reuse, 0x1 ;  /* 0x0000001c30887211 */ /* 0x080fe400078208ff */
[-C--:B------:R-:W-:Y:S01]  /*6dd0*/  LEA.HI.X.SX32 R135, R44, R29.reuse, 0x1, P0 ;  /* 0x0000001d2c877211 */ /* 0x080fe200000f0eff */
[C---:B------:R-:W-:Y:S01]  /*6de0*/  IMAD R60, R69.reuse, 0x2, R58 ;  /* 0x00000002453c7824 */ /* 0x040fe200078e023a */
[-C--:B------:R-:W-:Y:S02]  /*6df0*/  LEA.HI.X.SX32 R133, R40, R29.reuse, 0x1, P2 ;  /* 0x0000001d28857211 */ /* 0x080fe400010f0eff */
[-C--:B------:R-:W-:Y:S01]  /*6e00*/  LEA R138, P2, R50, R28.reuse, 0x1 ;  /* 0x0000001c328a7211 */ /* 0x080fe200078408ff */
[C---:B------:R-:W-:Y:S01]  /*6e10*/  IMAD R62, R69.reuse, 0x2, R60 ;  /* 0x00000002453e7824 */ /* 0x040fe200078e023c */
[-C--:B------:R-:W-:Y:S02]  /*6e20*/  LEA.HI.X.SX32 R137, R48, R29.reuse, 0x1, P1 ;  /* 0x0000001d30897211 */ /* 0x080fe400008f0eff */
[----:B------:R-:W-:Y:S01]  /*6e30*/  LEA.HI.X.SX32 R139, R50, R29, 0x1, P2 ;  /* 0x0000001d328b7211 */ /* 0x000fe200010f0eff */
[----:B------:R-:W-:Y:S01]  /*6e40*/  IMAD R42, R69, 0x2, R62 ;  /* 0x00000002452a7824 */ /* 0x000fe200078e023e */
[----:B------:R-:W-:-:S02]  /*6e50*/  LEA R144, P2, R56, R28, 0x1 ;  /* 0x0000001c38907211 */ /* 0x000fc400078408ff */
[----:B------:R-:W-:Y:S02]  /*6e60*/  LEA R140, P0, R52, R28, 0x1 ;  /* 0x0000001c348c7211 */ /* 0x000fe400078008ff */
[C---:B------:R-:W-:Y:S02]  /*6e70*/  LEA R46, R69.reuse, R42, 0x1 ;  /* 0x0000002a452e7211 */ /* 0x040fe400078e08ff */
[-C--:B------:R-:W-:Y:S02]  /*6e80*/  LEA.HI.X.SX32 R145, R56, R29.reuse, 0x1, P2 ;  /* 0x0000001d38917211 */ /* 0x080fe400010f0eff */
[-C--:B------:R-:W-:Y:S01]  /*6e90*/  LEA R150, P2, R62, R28.reuse, 0x1 ;  /* 0x0000001c3e967211 */ /* 0x080fe200078408ff */
[C---:B------:R-:W-:Y:S01]  /*6ea0*/  IMAD R24, R69.reuse, 0x2, R46 ;  /* 0x0000000245187824 */ /* 0x040fe200078e022e */
[----:B------:R-:W-:Y:S02]  /*6eb0*/  LEA R142, P1, R54, R28, 0x1 ;  /* 0x0000001c368e7211 */ /* 0x000fe400078208ff */
[-C--:B------:R-:W-:Y:S01]  /*6ec0*/  LEA.HI.X.SX32 R141, R52, R29.reuse, 0x1, P0 ;  /* 0x0000001d348d7211 */ /* 0x080fe200000f0eff */
[----:B------:R-:W-:Y:S01]  /*6ed0*/  IMAD R30, R69, 0x2, R24 ;  /* 0x00000002451e7824 */ /* 0x000fe200078e0218 */
[----:B------:R-:W-:-:S02]  /*6ee0*/  LEA.HI.X.SX32 R151, R62, R29, 0x1, P2 ;  /* 0x0000001d3e977211 */ /* 0x000fc400010f0eff */
[-C--:B------:R-:W-:Y:S01]  /*6ef0*/  LEA R146, P0, R58, R28.reuse, 0x1 ;  /* 0x0000001c3a927211 */ /* 0x080fe200078008ff */
[C---:B------:R-:W-:Y:S01]  /*6f00*/  IMAD R34, R69.reuse, 0x2, R30 ;  /* 0x0000000245227824 */ /* 0x040fe200078e021e */
[----:B------:R-:W-:Y:S02]  /*6f10*/  LEA R72, P2, R24, R28, 0x1 ;  /* 0x0000001c18487211 */ /* 0x000fe400078408ff */
[-C--:B------:R-:W-:Y:S02]  /*6f20*/  LEA.HI.X.SX32 R143, R54, R29.reuse, 0x1, P1 ;  /* 0x0000001d368f7211 */ /* 0x080fe400008f0eff */
[C---:B------:R-:W-:Y:S02]  /*6f30*/  LEA R36, R69.reuse, R34, 0x1 ;  /* 0x0000002245247211 */ /* 0x040fe400078e08ff */
[----:B------:R-:W-:Y:S02]  /*6f40*/  LEA R148, P1, R60, R28, 0x1 ;  /* 0x0000001c3c947211 */ /* 0x000fe400078208ff */
[-C--:B------:R-:W-:Y:S01]  /*6f50*/  LEA.HI.X.SX32 R147, R58, R29.reuse, 0x1, P0 ;  /* 0x0000001d3a937211 */ /* 0x080fe200000f0eff */
[----:B------:R-:W-:Y:S01]  /*6f60*/  IMAD R38, R69, 0x2, R36 ;  /* 0x0000000245267824 */ /* 0x000fe200078e0224 */
[----:B------:R-:W-:-:S02]  /*6f70*/  LEA.HI.X.SX32 R73, R24, R29, 0x1, P2 ;  /* 0x0000001d18497211 */ /* 0x000fc400010f0eff */
[-C--:B------:R-:W-:Y:S01]  /*6f80*/  LEA R40, P0, R42, R28.reuse, 0x1 ;  /* 0x0000001c2a287211 */ /* 0x080fe200078008ff */
[C---:B------:R-:W-:Y:S01]  /*6f90*/  IMAD R44, R69.reuse, 0x2, R38 ;  /* 0x00000002452c7824 */ /* 0x040fe200078e0226 */
[-C--:B------:R-:W-:Y:S02]  /*6fa0*/  LEA.HI.X.SX32 R149, R60, R29.reuse, 0x1, P1 ;  /* 0x0000001d3c957211 */ /* 0x080fe400008f0eff */
[-C--:B------:R-:W-:Y:S01]  /*6fb0*/  LEA R74, P1, R46, R28.reuse, 0x1 ;  /* 0x0000001c2e4a7211 */ /* 0x080fe200078208ff */
[C---:B------:R-:W-:Y:S01]  /*6fc0*/  IMAD R48, R69.reuse, 0x2, R44 ;  /* 0x0000000245307824 */ /* 0x040fe200078e022c */
[----:B------:R-:W-:Y:S02]  /*6fd0*/  LEA.HI.X.SX32 R41, R42, R29, 0x1, P0 ;  /* 0x0000001d2a297211 */ /* 0x000fe400000f0eff */
[----:B------:R-:W-:Y:S02]  /*6fe0*/  LEA R70, P0, R30, R28, 0x1 ;  /* 0x0000001c1e467211 */ /* 0x000fe400078008ff */
[----:B------:R-:W-:-:S02]  /*6ff0*/  LEA R50, R69, R48, 0x1 ;  /* 0x0000003045327211 */ /* 0x000fc400078e08ff */
[-C--:B------:R-:W-:Y:S02]  /*7000*/  LEA.HI.X.SX32 R75, R46, R29.reuse, 0x1, P1 ;  /* 0x0000001d2e4b7211 */ /* 0x080fe400008f0eff */
[-C--:B------:R-:W-:Y:S01]  /*7010*/  LEA R62, P1, R34, R28.reuse, 0x1 ;  /* 0x0000001c223e7211 */ /* 0x080fe200078208ff */
[C---:B------:R-:W-:Y:S01]  /*7020*/  IMAD R76, R69.reuse, 0x2, R50 ;  /* 0x00000002454c7824 */ /* 0x040fe200078e0232 */
[-C--:B------:R-:W-:Y:S02]  /*7030*/  LEA.HI.X.SX32 R71, R30, R29.reuse, 0x1, P0 ;  /* 0x0000001d1e477211 */ /* 0x080fe400000f0eff */
[-C--:B------:R-:W-:Y:S01]  /*7040*/  LEA.HI.X.SX32 R63, R34, R29.reuse, 0x1, P1 ;  /* 0x0000001d223f7211 */ /* 0x080fe200008f0eff */
[C---:B------:R-:W-:Y:S01]  /*7050*/  IMAD R78, R69.reuse, 0x2, R76 ;  /* 0x00000002454e7824 */ /* 0x040fe200078e024c */
[-C--:B------:R-:W-:Y:S02]  /*7060*/  LEA R64, P0, R38, R28.reuse, 0x1 ;  /* 0x0000001c26407211 */ /* 0x080fe400078008ff */
[----:B------:R-:W-:Y:S01]  /*7070*/  LEA R66, P2, R36, R28, 0x1 ;  /* 0x0000001c24427211 */ /* 0x000fe200078408ff */
[----:B------:R-:W-:Y:S01]  /*7080*/  IMAD R24, R69, 0x2, R78 ;  /* 0x0000000245187824 */ /* 0x000fe200078e024e */
[----:B------:R-:W-:-:S02]  /*7090*/  LEA.HI.X.SX32 R65, R38, R29, 0x1, P0 ;  /* 0x0000001d26417211 */ /* 0x000fc400000f0eff */
[----:B------:R-:W-:Y:S02]  /*70a0*/  LEA R60, P1, R44, R28, 0x1 ;  /* 0x0000001c2c3c7211 */ /* 0x000fe400078208ff */
[C---:B------:R-:W-:Y:S02]  /*70b0*/  LEA R42, R69.reuse, R24, 0x1 ;  /* 0x00000018452a7211 */ /* 0x040fe400078e08ff */
[-C--:B------:R-:W-:Y:S02]  /*70c0*/  LEA.HI.X.SX32 R67, R36, R29.reuse, 0x1, P2 ;  /* 0x0000001d24437211 */ /* 0x080fe400010f0eff */
[-C--:B------:R-:W-:Y:S01]  /*70d0*/  LEA R54, P2, R48, R28.reuse, 0x1 ;  /* 0x0000001c30367211 */ /* 0x080fe200078408ff */
[C---:B------:R-:W-:Y:S01]  /*70e0*/  IMAD R30, R69.reuse, 0x2, R42 ;  /* 0x00000002451e7824 */ /* 0x040fe200078e022a */
[-C--:B------:R-:W-:Y:S02]  /*70f0*/  LEA.HI.X.SX32 R61, R44, R29.reuse, 0x1, P1 ;  /* 0x0000001d2c3d7211 */ /* 0x080fe400008f0eff */
[----:B------:R-:W-:Y:S01]  /*7100*/  LEA R56, P1, R76, R28, 0x1 ;  /* 0x0000001c4c387211 */ /* 0x000fe200078208ff */
[----:B------:R-:W-:Y:S01]  /*7110*/  IMAD R34, R69, 0x2, R30 ;  /* 0x0000000245227824 */ /* 0x000fe200078e021e */
[----:B------:R-:W-:-:S02]  /*7120*/  LEA.HI.X.SX32 R55, R48, R29, 0x1, P2 ;  /* 0x0000001d30377211 */ /* 0x000fc400010f0eff */
[----:B------:R-:W-:Y:S01]  /*7130*/  LEA R52, P2, R78, R28, 0x1 ;  /* 0x0000001c4e347211 */ /* 0x000fe200078408ff */
[C---:B------:R-:W-:Y:S01]  /*7140*/  IMAD R38, R69.reuse, 0x2, R34 ;  /* 0x0000000245267824 */ /* 0x040fe200078e0222 */
[-C--:B------:R-:W-:Y:S02]  /*7150*/  LEA.HI.X.SX32 R57, R76, R29.reuse, 0x1, P1 ;  /* 0x0000001d4c397211 */ /* 0x080fe400008f0eff */
[-C--:B------:R-:W-:Y:S02]  /*7160*/  LEA.HI.X.SX32 R53, R78, R29.reuse, 0x1, P2 ;  /* 0x0000001d4e357211 */ /* 0x080fe400010f0eff */
[C---:B------:R-:W-:Y:S02]  /*7170*/  LEA R80, R69.reuse, R38, 0x1 ;  /* 0x0000002645507211 */ /* 0x040fe400078e08ff */
[-C--:B------:R-:W-:Y:S02]  /*7180*/  LEA R48, P2, R30, R28.reuse, 0x1 ;  /* 0x0000001c1e307211 */ /* 0x080fe400078408ff */
[----:B------:R-:W-:Y:S01]  /*7190*/  LEA R58, P0, R50, R28, 0x1 ;  /* 0x0000001c323a7211 */ /* 0x000fe200078008ff */
[----:B------:R-:W-:Y:S01]  /*71a0*/  IMAD R76, R69, 0x2, R80 ;  /* 0x00000002454c7824 */ /* 0x000fe200078e0250 */
[----:B------:R-:W-:-:S02]  /*71b0*/  LEA.HI.X.SX32 R49, R30, R29, 0x1, P2 ;  /* 0x0000001d1e317211 */ /* 0x000fc400010f0eff */
[-C--:B------:R-:W-:Y:S01]  /*71c0*/  LEA.HI.X.SX32 R59, R50, R29.reuse, 0x1, P0 ;  /* 0x0000001d323b7211 */ /* 0x080fe200000f0eff */
[C---:B------:R-:W-:Y:S01]  /*71d0*/  IMAD R78, R69.reuse, 0x2, R76 ;  /* 0x00000002454e7824 */ /* 0x040fe200078e024c */
[-C--:B------:R-:W-:Y:S02]  /*71e0*/  LEA R46, P0, R24, R28.reuse, 0x1 ;  /* 0x0000001c182e7211 */ /* 0x080fe400078008ff */
[----:B------:R-:W-:Y:S01]  /*71f0*/  LEA R50, P1, R42, R28, 0x1 ;  /* 0x0000001c2a327211 */ /* 0x000fe200078208ff */
[C---:B------:R-:W-:Y:S01]  /*7200*/  IMAD R30, R69.reuse, 0x2, R78 ;  /* 0x00000002451e7824 */ /* 0x040fe200078e024e */
[-C--:B------:R-:W-:Y:S02]  /*7210*/  LEA.HI.X.SX32 R47, R24, R29.reuse, 0x1, P0 ;  /* 0x0000001d182f7211 */ /* 0x080fe400000f0eff */
[----:B------:R-:W-:Y:S02]  /*7220*/  LEA.HI.X.SX32 R51, R42, R29, 0x1, P1 ;  /* 0x0000001d2a337211 */ /* 0x000fe400008f0eff */
[----:B------:R-:W-:-:S02]  /*7230*/  LEA R154, R69, R30, 0x1 ;  /* 0x0000001e459a7211 */ /* 0x000fc400078e08ff */
[-C--:B------:R-:W-:Y:S02]  /*7240*/  LEA R44, P0, R34, R28.reuse, 0x1 ;  /* 0x0000001c222c7211 */ /* 0x080fe400078008ff */
[-C--:B------:R-:W-:Y:S01]  /*7250*/  LEA R36, P1, R38, R28.reuse, 0x1 ;  /* 0x0000001c26247211 */ /* 0x080fe200078208ff */
[C---:B------:R-:W-:Y:S01]  /*7260*/  IMAD R156, R69.reuse, 0x2, R154 ;  /* 0x00000002459c7824 */ /* 0x040fe200078e029a */
[-C--:B------:R-:W-:Y:S02]  /*7270*/  LEA R42, P2, R80, R28.reuse, 0x1 ;  /* 0x0000001c502a7211 */ /* 0x080fe400078408ff */
[-C--:B------:R-:W-:Y:S01]  /*7280*/  LEA.HI.X.SX32 R45, R34, R29.reuse, 0x1, P0 ;  /* 0x0000001d222d7211 */ /* 0x080fe200000f0eff */
[C---:B------:R-:W-:Y:S01]  /*7290*/  IMAD R158, R69.reuse, 0x2, R156 ;  /* 0x00000002459e7824 */ /* 0x040fe200078e029c */
[-C--:B------:R-:W-:Y:S02]  /*72a0*/  LEA.HI.X.SX32 R37, R38, R29.reuse, 0x1, P1 ;  /* 0x0000001d26257211 */ /* 0x080fe400008f0eff */
[----:B------:R-:W-:Y:S01]  /*72b0*/  LEA.HI.X.SX32 R43, R80, R29, 0x1, P2 ;  /* 0x0000001d502b7211 */ /* 0x000fe200010f0eff */
[----:B------:R-:W-:Y:S01]  /*72c0*/  IMAD R69, R69, 0x2, R158 ;  /* 0x0000000245457824 */ /* 0x000fe200078e029e */
[----:B------:R-:W-:-:S02]  /*72d0*/  LEA R38, P0, R76, R28, 0x1 ;  /* 0x0000001c4c267211 */ /* 0x000fc400078008ff */
[-C--:B------:R-:W-:Y:S02]  /*72e0*/  LEA R34, P1, R78, R28.reuse, 0x1 ;  /* 0x0000001c4e227211 */ /* 0x080fe400078208ff */
[-C--:B------:R-:W-:Y:S02]  /*72f0*/  LEA R24, P2, R30, R28.reuse, 0x1 ;  /* 0x0000001c1e187211 */ /* 0x080fe400078408ff */
[-C--:B------:R-:W-:Y:S02]  /*7300*/  LEA.HI.X.SX32 R39, R76, R29.reuse, 0x1, P0 ;  /* 0x0000001d4c277211 */ /* 0x080fe400000f0eff */
[-C--:B------:R-:W-:Y:S02]  /*7310*/  LEA.HI.X.SX32 R35, R78, R29.reuse, 0x1, P1 ;  /* 0x0000001d4e237211 */ /* 0x080fe400008f0eff */
[----:B------:R-:W-:Y:S02]  /*7320*/  LEA.HI.X.SX32 R25, R30, R29, 0x1, P2 ;  /* 0x0000001d1e197211 */ /* 0x000fe400010f0eff */
[----:B------:R-:W-:-:S02]  /*7330*/  LEA R80, P0, R154, R28, 0x1 ;  /* 0x0000001c9a507211 */ /* 0x000fc400078008ff */
[-C--:B------:R-:W-:Y:S02]  /*7340*/  LEA R78, P1, R156, R28.reuse, 0x1 ;  /* 0x0000001c9c4e7211 */ /* 0x080fe400078208ff */
[-C--:B------:R-:W-:Y:S02]  /*7350*/  LEA R76, P2, R158, R28.reuse, 0x1 ;  /* 0x0000001c9e4c7211 */ /* 0x080fe400078408ff */
[----:B------:R-:W-:Y:S02]  /*7360*/  LEA R152, P3, R69, R28, 0x1 ;  /* 0x0000001c45987211 */ /* 0x000fe400078608ff */
[-C--:B------:R-:W-:Y:S02]  /*7370*/  LEA.HI.X.SX32 R81, R154, R29.reuse, 0x1, P0 ;  /* 0x0000001d9a517211 */ /* 0x080fe400000f0eff */
[-C--:B------:R-:W-:Y:S02]  /*7380*/  LEA.HI.X.SX32 R79, R156, R29.reuse, 0x1, P1 ;  /* 0x0000001d9c4f7211 */ /* 0x080fe400008f0eff */
[----:B------:R-:W-:-:S02]  /*7390*/  LEA.HI.X.SX32 R77, R158, R29, 0x1, P2 ;  /* 0x0000001d9e4d7211 */ /* 0x000fc400010f0eff */
[----:B------:R-:W-:Y:S02]  /*73a0*/  LEA.HI.X.SX32 R153, R69, R29, 0x1, P3 ;  /* 0x0000001d45997211 */ /* 0x000fe400018f0eff */
[----:B------:R-:W1:Y:S01]  /*73b0*/  LDS.128 R28, [R33] ;  /* 0x00000000211c7984 */ /* 0x000e620000000c00 */
[----:B------:R-:W-:Y:S02]  /*73c0*/  PRMT R69, R26, 0x7632, R69 ;  /* 0x000076321a457816 */ /* 0x000fe40000000045 */
[----:B--2---:R-:W-:Y:S02]  /*73d0*/  PRMT R83, R27, 0x7632, R83 ;  /* 0x000076321b537816 */ /* 0x004fe40000000053 */
[----:B----4-:R-:W-:Y:S01]  /*73e0*/  PRMT R26, R22, 0x7632, R26 ;  /* 0x00007632161a7816 */ /* 0x010fe2000000001a */
[----:B------:R2:W-:Y:S01]  /*73f0*/  STG.E.U16 desc[UR28][R84.64], R69 ;  /* 0x0000004554007986 */ /* 0x0005e2000c10151c */
[----:B------:R-:W-:Y:S01]  /*7400*/  ISETP.GE.U32.AND P0, PT, R0, 0x40, PT ;  /* 0x000000400000780c */ /* 0x000fe20003f06070 */
[----:B------:R-:W-:-:S02]  /*7410*/  IMAD.HI R0, R2, 0x4, RZ ;  /* 0x0000000402007827 */ /* 0x000fc400078e02ff */
[----:B------:R3:W-:Y:S04]  /*7420*/  STG.E.U16 desc[UR28][R90.64], R27 ;  /* 0x0000001b5a007986 */ /* 0x0007e8000c10151c */
[----:B------:R4:W-:Y:S01]  /*7430*/  STG.E.U16 desc[UR28][R86.64], R83 ;  /* 0x0000005356007986 */ /* 0x0009e2000c10151c */
[----:B--2---:R-:W-:-:S03]  /*7440*/  PRMT R85, R20, 0x7632, R85 ;  /* 0x0000763214557816 */ /* 0x004fc60000000055 */
[----:B------:R2:W-:Y:S01]  /*7450*/  STG.E.U16 desc[UR28][R88.64], R20 ;  /* 0x0000001458007986 */ /* 0x0005e2000c10151c */
[----:B0-----:R-:W-:Y:S02]  /*7460*/  PRMT R69, R12, 0x7632, R69 ;  /* 0x000076320c457816 */ /* 0x001fe40000000045 */
[----:B---3--:R-:W-:Y:S01]  /*7470*/  PRMT R27, R23, 0x7632, R27 ;  /* 0x00007632171b7816 */ /* 0x008fe2000000001b */
[----:B------:R-:W-:Y:S01]  /*7480*/  STG.E.U16 desc[UR28][R92.64], R85 ;  /* 0x000000555c007986 */ /* 0x000fe2000c10151c */
[----:B----4-:R-:W-:-:S03]  /*7490*/  PRMT R87, R21, 0x7632, R87 ;  /* 0x0000763215577816 */ /* 0x010fc60000000057 */
[----:B------:R0:W-:Y:S04]  /*74a0*/  STG.E.U16 desc[UR28][R94.64], R21 ;  /* 0x000000155e007986 */ /* 0x0001e8000c10151c */
[----:B------:R-:W-:Y:S01]  /*74b0*/  STG.E.U16 desc[UR28][R96.64], R87 ;  /* 0x0000005760007986 */ /* 0x000fe2000c10151c */
[----:B--2---:R-:W-:-:S03]  /*74c0*/  PRMT R20, R13, 0x7632, R20 ;  /* 0x000076320d147816 */ /* 0x004fc60000000014 */
[----:B------:R2:W-:Y:S04]  /*74d0*/  STG.E.U16 desc[UR28][R98.64], R22 ;  /* 0x0000001662007986 */ /* 0x0005e8000c10151c */
[----:B------:R3:W-:Y:S01]  /*74e0*/  STG.E.U16 desc[UR28][R100.64], R26 ;  /* 0x0000001a64007986 */ /* 0x0007e2000c10151c */
[----:B0-----:R-:W-:-:S03]  /*74f0*/  PRMT R21, R14, 0x7632, R21 ;  /* 0x000076320e157816 */ /* 0x001fc60000000015 */
[----:B------:R1:W-:Y:S04]  /*7500*/  STG.E.U16 desc[UR28][R102.64], R23 ;  /* 0x0000001766007986 */ /* 0x0003e8000c10151c */
[----:B------:R0:W-:Y:S01]  /*7510*/  STG.E.U16 desc[UR28][R104.64], R27 ;  /* 0x0000001b68007986 */ /* 0x0001e2000c10151c */
[----:B--2---:R-:W-:-:S03]  /*7520*/  PRMT R22, R15, 0x7632, R22 ;  /* 0x000076320f167816 */ /* 0x004fc60000000016 */
[----:B------:R2:W-:Y:S01]  /*7530*/  STG.E.U16 desc[UR28][R106.64], R12 ;  /* 0x0000000c6a007986 */ /* 0x0005e2000c10151c */
[----:B---3--:R-:W-:-:S03]  /*7540*/  PRMT R26, R8, 0x7632, R26 ;  /* 0x00007632081a7816 */ /* 0x008fc6000000001a */
[----:B------:R-:W-:Y:S01]  /*7550*/  STG.E.U16 desc[UR28][R108.64], R69 ;  /* 0x000000456c007986 */ /* 0x000fe2000c10151c */
[----:B-1----:R-:W-:-:S03]  /*7560*/  PRMT R23, R28, 0x7632, R23 ;  /* 0x000076321c177816 */ /* 0x002fc60000000017 */
[----:B------:R1:W-:Y:S01]  /*7570*/  STG.E.U16 desc[UR28][R110.64], R13 ;  /* 0x0000000d6e007986 */ /* 0x0003e2000c10151c */
[----:B0-----:R-:W-:-:S03]  /*7580*/  PRMT R27, R11, 0x7632, R27 ;  /* 0x000076320b1b7816 */ /* 0x001fc6000000001b */
[----:B------:R0:W-:Y:S01]  /*7590*/  STG.E.U16 desc[UR28][R112.64], R20 ;  /* 0x0000001470007986 */ /* 0x0001e2000c10151c */
[----:B--2---:R-:W-:-:S03]  /*75a0*/  PRMT R12, R29, 0x7632, R12 ;  /* 0x000076321d0c7816 */ /* 0x004fc6000000000c */
[----:B------:R2:W-:Y:S04]  /*75b0*/  STG.E.U16 desc[UR28][R114.64], R14 ;  /* 0x0000000e72007986 */ /* 0x0005e8000c10151c */
[----:B------:R3:W-:Y:S01]  /*75c0*/  STG.E.U16 desc[UR28][R116.64], R21 ;  /* 0x0000001574007986 */ /* 0x0007e2000c10151c */
[----:B-1----:R-:W-:-:S03]  /*75d0*/  PRMT R13, R30, 0x7632, R13 ;  /* 0x000076321e0d7816 */ /* 0x002fc6000000000d */
[----:B------:R-:W-:Y:S01]  /*75e0*/  STG.E.U16 desc[UR28][R118.64], R15 ;  /* 0x0000000f76007986 */ /* 0x000fe2000c10151c */
[----:B0-----:R-:W-:-:S03]  /*75f0*/  PRMT R20, R16, 0x7632, R20 ;  /* 0x0000763210147816 */ /* 0x001fc60000000014 */
[----:B------:R0:W-:Y:S01]  /*7600*/  STG.E.U16 desc[UR28][R120.64], R22 ;  /* 0x0000001678007986 */ /* 0x0001e2000c10151c */
[----:B--2---:R-:W-:-:S03]  /*7610*/  PRMT R14, R31, 0x7632, R14 ;  /* 0x000076321f0e7816 */ /* 0x004fc6000000000e */
[----:B------:R1:W-:Y:S01]  /*7620*/  STG.E.U16 desc[UR28][R122.64], R28 ;  /* 0x0000001c7a007986 */ /* 0x0003e2000c10151c */
[----:B---3--:R-:W-:-:S03]  /*7630*/  PRMT R21, R17, 0x7632, R21 ;  /* 0x0000763211157816 */ /* 0x008fc60000000015 */
[----:B------:R2:W-:Y:S04]  /*7640*/  STG.E.U16 desc[UR28][R124.64], R23 ;  /* 0x000000177c007986 */ /* 0x0005e8000c10151c */
[----:B------:R-:W-:Y:S01]  /*7650*/  STG.E.U16 desc[UR28][R126.64], R29 ;  /* 0x0000001d7e007986 */ /* 0x000fe2000c10151c */
[----:B0-----:R-:W-:-:S03]  /*7660*/  PRMT R22, R18, 0x7632, R22 ;  /* 0x0000763212167816 */ /* 0x001fc60000000016 */
[----:B------:R-:W-:Y:S01]  /*7670*/  STG.E.U16 desc[UR28][R128.64], R12 ;  /* 0x0000000c80007986 */ /* 0x000fe2000c10151c */
[----:B-1----:R-:W-:-:S03]  /*7680*/  PRMT R28, R4, 0x7632, R28 ;  /* 0x00007632041c7816 */ /* 0x002fc6000000001c */
[----:B------:R-:W-:Y:S01]  /*7690*/  STG.E.U16 desc[UR28][R130.64], R30 ;  /* 0x0000001e82007986 */ /* 0x000fe2000c10151c */
[----:B--2---:R-:W-:-:S03]  /*76a0*/  PRMT R23, R19, 0x7632, R23 ;  /* 0x0000763213177816 */ /* 0x004fc60000000017 */
[----:B------:R-:W-:Y:S04]  /*76b0*/  STG.E.U16 desc[UR28][R132.64], R13 ;  /* 0x0000000d84007986 */ /* 0x000fe8000c10151c */
[----:B------:R0:W-:Y:S04]  /*76c0*/  STG.E.U16 desc[UR28][R134.64], R31 ;  /* 0x0000001f86007986 */ /* 0x0001e8000c10151c */
[----:B------:R-:W-:Y:S04]  /*76d0*/  STG.E.U16 desc[UR28][R136.64], R14 ;  /* 0x0000000e88007986 */ /* 0x000fe8000c10151c */
[----:B------:R-:W1:Y:S04]  /*76e0*/  LDS.128 R12, [R33+0x800] ;  /* 0x00080000210c7984 */ /* 0x000e680000000c00 */
[----:B------:R2:W-:Y:S01]  /*76f0*/  STG.E.U16 desc[UR28][R138.64], R16 ;  /* 0x000000108a007986 */ /* 0x0005e2000c10151c */
[----:B0-----:R-:W-:-:S03]  /*7700*/  PRMT R31, R9, 0x7632, R31 ;  /* 0x00007632091f7816 */ /* 0x001fc6000000001f */
[----:B------:R-:W-:Y:S04]  /*7710*/  STG.E.U16 desc[UR28][R140.64], R20 ;  /* 0x000000148c007986 */ /* 0x000fe8000c10151c */
[----:B------:R-:W-:Y:S04]  /*7720*/  STG.E.U16 desc[UR28][R142.64], R17 ;  /* 0x000000118e007986 */ /* 0x000fe8000c10151c */
[----:B------:R-:W-:Y:S01]  /*7730*/  STG.E.U16 desc[UR28][R144.64], R21 ;  /* 0x0000001590007986 */ /* 0x000fe2000c10151c */
[----:B--2---:R-:W-:-:S03]  /*7740*/  PRMT R16, R10, 0x7632, R16 ;  /* 0x000076320a107816 */ /* 0x004fc60000000010 */
[----:B------:R0:W-:Y:S04]  /*7750*/  STG.E.U16 desc[UR28][R146.64], R18 ;  /* 0x0000001292007986 */ /* 0x0001e8000c10151c */
[----:B------:R-:W-:Y:S04]  /*7760*/  STG.E.U16 desc[UR28][R148.64], R22 ;  /* 0x0000001694007986 */ /* 0x000fe8000c10151c */
[----:B------:R1:W-:Y:S04]  /*7770*/  STG.E.U16 desc[UR28][R150.64], R19 ;  /* 0x0000001396007986 */ /* 0x0003e8000c10151c */
[----:B------:R2:W-:Y:S01]  /*7780*/  STG.E.U16 desc[UR28][R40.64], R23 ;  /* 0x0000001728007986 */ /* 0x0005e2000c10151c */
[----:B0-----:R-:W-:-:S03]  /*7790*/  PRMT R18, R7, 0x7632, R18 ;  /* 0x0000763207127816 */ /* 0x001fc60000000012 */
[----:B------:R0:W-:Y:S04]  /*77a0*/  STG.E.U16 desc[UR28][R74.64], R8 ;  /* 0x000000084a007986 */ /* 0x0001e8000c10151c */
[----:B------:R-:W-:Y:S01]  /*77b0*/  STG.E.U16 desc[UR28][R72.64], R26 ;  /* 0x0000001a48007986 */ /* 0x000fe2000c10151c */
[----:B-1----:R-:W-:-:S03]  /*77c0*/  PRMT R19, R12, 0x7632, R19 ;  /* 0x000076320c137816 */ /* 0x002fc60000000013 */
[----:B------:R-:W-:Y:S01]  /*77d0*/  STG.E.U16 desc[UR28][R70.64], R9 ;  /* 0x0000000946007986 */ /* 0x000fe2000c10151c */
[----:B--2---:R-:W-:-:S03]  /*77e0*/  PRMT R23, R5, 0x7632, R23 ;  /* 0x0000763205177816 */ /* 0x004fc60000000017 */
[----:B------:R-:W-:Y:S01]  /*77f0*/  STG.E.U16 desc[UR28][R62.64], R31 ;  /* 0x0000001f3e007986 */ /* 0x000fe2000c10151c */
[----:B0-----:R-:W-:-:S03]  /*7800*/  PRMT R8, R6, 0x7632, R8 ;  /* 0x0000763206087816 */ /* 0x001fc60000000008 */
[----:B------:R-:W-:Y:S04]  /*7810*/  STG.E.U16 desc[UR28][R66.64], R10 ;  /* 0x0000000a42007986 */ /* 0x000fe8000c10151c */
[----:B------:R-:W-:Y:S04]  /*7820*/  STG.E.U16 desc[UR28][R64.64], R16 ;  /* 0x0000001040007986 */ /* 0x000fe8000c10151c */
[----:B------:R-:W-:Y:S04]  /*7830*/  STG.E.U16 desc[UR28][R60.64], R11 ;  /* 0x0000000b3c007986 */ /* 0x000fe8000c10151c */
[----:B------:R-:W-:Y:S04]  /*7840*/  STG.E.U16 desc[UR28][R54.64], R27 ;  /* 0x0000001b36007986 */ /* 0x000fe8000c10151c */
[----:B------:R0:W-:Y:S04]  /*7850*/  STG.E.U16 desc[UR28][R58.64], R4 ;  /* 0x000000043a007986 */ /* 0x0001e8000c10151c */
[----:B------:R-:W-:Y:S04]  /*7860*/  STG.E.U16 desc[UR28][R56.64], R28 ;  /* 0x0000001c38007986 */ /* 0x000fe8000c10151c */
[----:B------:R1:W-:Y:S04]  /*7870*/  STG.E.U16 desc[UR28][R52.64], R5 ;  /* 0x0000000534007986 */ /* 0x0003e8000c10151c */
[----:B------:R-:W-:Y:S01]  /*7880*/  STG.E.U16 desc[UR28][R46.64], R23 ;  /* 0x000000172e007986 */ /* 0x000fe2000c10151c */
[----:B0-----:R-:W-:-:S03]  /*7890*/  PRMT R4, R13, 0x7632, R4 ;  /* 0x000076320d047816 */ /* 0x001fc60000000004 */
[----:B------:R0:W-:Y:S04]  /*78a0*/  STG.E.U16 desc[UR28][R50.64], R6 ;  /* 0x0000000632007986 */ /* 0x0001e8000c10151c */
[----:B------:R2:W-:Y:S01]  /*78b0*/  STG.E.U16 desc[UR28][R48.64], R8 ;  /* 0x0000000830007986 */ /* 0x0005e2000c10151c */
[----:B-1----:R-:W-:-:S03]  /*78c0*/  IMAD.SHL.U32 R5, R2, 0x4, RZ ;  /* 0x0000000402057824 */ /* 0x002fc600078e00ff */
[----:B------:R-:W-:Y:S04]  /*78d0*/  STG.E.U16 desc[UR28][R44.64], R7 ;  /* 0x000000072c007986 */ /* 0x000fe8000c10151c */
[----:B------:R-:W-:Y:S01]  /*78e0*/  STG.E.U16 desc[UR28][R36.64], R18 ;  /* 0x0000001224007986 */ /* 0x000fe2000c10151c */
[----:B0-----:R-:W-:-:S03]  /*78f0*/  PRMT R6, R15, 0x7632, R6 ;  /* 0x000076320f067816 */ /* 0x001fc60000000006 */
[----:B------:R-:W-:Y:S01]  /*7900*/  STG.E.U16 desc[UR28][R42.64], R12 ;  /* 0x0000000c2a007986 */ /* 0x000fe2000c10151c */
[----:B--2---:R-:W0:Y:S03]  /*7910*/  LDC.64 R8, c[0x0][0x3a0] ;  /* 0x0000e800ff087b82 */ /* 0x004e260000000a00 */
[----:B------:R1:W-:Y:S04]  /*7920*/  STG.E.U16 desc[UR28][R38.64], R19 ;  /* 0x0000001326007986 */ /* 0x0003e8000c10151c */
[----:B------:R-:W-:Y:S04]  /*7930*/  STG.E.U16 desc[UR28][R34.64], R13 ;  /* 0x0000000d22007986 */ /* 0x000fe8000c10151c */
[----:B------:R-:W-:Y:S01]  /*7940*/  STG.E.U16 desc[UR28][R24.64], R4 ;  /* 0x0000000418007986 */ /* 0x000fe2000c10151c */
[----:B-1----:R-:W-:-:S03]  /*7950*/  PRMT R39, R14, 0x7632, R39 ;  /* 0x000076320e277816 */ /* 0x002fc60000000027 */
[----:B------:R-:W-:Y:S04]  /*7960*/  STG.E.U16 desc[UR28][R80.64], R14 ;  /* 0x0000000e50007986 */ /* 0x000fe8000c10151c */
[----:B------:R-:W-:Y:S04]  /*7970*/  STG.E.U16 desc[UR28][R78.64], R39 ;  /* 0x000000274e007986 */ /* 0x000fe8000c10151c */
[----:B------:R-:W-:Y:S01]  /*7980*/  STG.E.U16 desc[UR28][R76.64], R15 ;  /* 0x0000000f4c007986 */ /* 0x000fe2000c10151c */
[----:B0-----:R-:W-:-:S03]  /*7990*/  IADD3 R2, P1, P2, R5, UR6, R8 ;  /* 0x0000000605027c10 */ /* 0x001fc6000fa3e008 */
[----:B------:R-:W-:Y:S01]  /*79a0*/  STG.E.U16 desc[UR28][R152.64], R6 ;  /* 0x0000000698007986 */ /* 0x000fe2000c10151c */
[----:B------:R-:W-:Y:S06]  /*79b0*/  BAR.SYNC.DEFER_BLOCKING 0x0 ;  /* 0x0000000000007b1d */ /* 0x000fec0000010000 */
[----:B------:R0:W-:Y:S02]  /*79c0*/  STSM.16.M88 [R3], R32 ;  /* 0x0000002003007844 */ /* 0x0001e40000000000 */
[----:B------:R-:W-:Y:S01]  /*79d0*/  BAR.SYNC.DEFER_BLOCKING 0x0 ;  /* 0x0000000000007b1d */ /* 0x000fe20000010000 */
[----:B0-----:R-:W-:-:S05]  /*79e0*/  IADD3.X R3, PT, PT, R0, UR5, R9, P1, P2 ;  /* 0x0000000500037c10 */ /* 0x001fca0008fe4409 */
[----:B------:R-:W0:Y:S04]  /*79f0*/  LDSM.16.M88 R7, [R68+UR22] ;  /* 0x000000164407783b */ /* 0x000e280008000000 */
[----:B0-----:R0:W-:Y:S01]  /*7a00*/  @!P0 STG.E desc[UR28][R2.64], R7 ;  /* 0x0000000702008986 */ /* 0x0011e2000c10191c */
[----:B------:R-:W-:Y:S06]  /*7a10*/  BAR.SYNC.DEFER_BLOCKING 0x0 ;  /* 0x0000000000007b1d */ /* 0x000fec0000010000 */
[----:B------:R-:W-:Y:S05]  /*7a20*/  @P5 BRA `(.L_x_22) ;  /* 0x0000000000a05947 */ /* 0x000fea0003800000 */
[----:B------:R-:W1:Y:S01]  /*7a30*/  S2UR UR5, SR_CgaCtaId ;  /* 0x00000000000579c3 */ /* 0x000e620000008800 */
[----:B------:R-:W-:Y:S01]  /*7a40*/  NOP ;  /* 0x0000000000007918 */ /* 0x000fe20000000000 */
[----:B------:R-:W-:Y:S01]  /*7a50*/  UMOV UR4, 0x50 ;  /* 0x0000005000047882 */ /* 0x000fe20000000000 */
[----:B------:R-:W-:Y:S02]  /*7a60*/  IMAD.U32 R0, RZ, RZ, UR27 ;  /* 0x0000001bff007e24 */ /* 0x000fe4000f8e00ff */
[----:B0-----:R-:W-:Y:S02]  /*7a70*/  HFMA2 R7, -RZ, RZ, 0, 5.9604644775390625e-08 ;  /* 0x00000001ff077431 */ /* 0x001fe400000001ff */
[----:B------:R-:W-:Y:S01]  /*7a80*/  IMAD.MOV.U32 R3, RZ, RZ, 0xff ;  /* 0x000000ffff037424 */ /* 0x000fe200078e00ff */
[----:B------:R-:W-:-:S04]  /*7a90*/  LOP3.LUT R0, R0, 0xffff, RZ, 0xc0, !PT ;  /* 0x0000ffff00007812 */ /* 0x000fc800078ec0ff */
[----:B------:R-:W-:-:S05]  /*7aa0*/  SHF.R.U32.HI R0, RZ, 0x5, R0 ;  /* 0x00000005ff007819 */ /* 0x000fca0000011600 */
[----:B------:R-:W-:Y:S01]  /*7ab0*/  VIADD R2, R0, 0x10 ;  /* 0x0000001000027836 */ /* 0x000fe20000000000 */
[----:B------:R-:W-:Y:S01]  /*7ac0*/  SHF.L.U32 R0, R3, R0, RZ ;  /* 0x0000000003007219 */ /* 0x000fe200000006ff */
[----:B-1----:R-:W-:-:S03]  /*7ad0*/  ULEA UR6, UR5, UR4, 0x18 ;  /* 0x0000000405067291 */ /* 0x002fc6000f8ec0ff */
[----:B------:R-:W-:-:S04]  /*7ae0*/  SHF.L.U32 R3, R7, R2, RZ ;  /* 0x0000000207037219 */ /* 0x000fc800000006ff */
[----:B------:R-:W-:Y:S02]  /*7af0*/  LOP3.LUT R0, R3, R0, RZ, 0xfc, !PT ;  /* 0x0000000003007212 */ /* 0x000fe400078efcff */
[----:B------:R-:W0:Y:S02]  /*7b00*/  LDS R5, [UR6] ;  /* 0x00000006ff057984 */ /* 0x000e240008000800 */
[C---:B------:R-:W-:Y:S02]  /*7b10*/  LOP3.LUT R2, R0.reuse, 0xffff, RZ, 0xc0, !PT ;  /* 0x0000ffff00027812 */ /* 0x040fe400078ec0ff */
[----:B0-----:R-:W-:-:S04]  /*7b20*/  LOP3.LUT R3, R0, 0xffff, R5, 0x80, !PT ;  /* 0x0000ffff00037812 */ /* 0x001fc800078e8005 */
[----:B------:R-:W-:-:S13]  /*7b30*/  ISETP.NE.AND P0, PT, R3, R2, PT ;  /* 0x000000020300720c */ /* 0x000fda0003f05270 */
[----:B------:R-:W-:Y:S05]  /*7b40*/  @P0 BRA `(.L_x_23) ;  /* 0x0000000000500947 */ /* 0x000fea0003800000 */
[----:B------:R-:W-:Y:S02]  /*7b50*/  SHF.R.U32.HI R5, RZ, 0x10, R5 ;  /* 0x00000010ff057819 */ /* 0x000fe40000011605 */
[----:B------:R-:W-:-:S04]  /*7b60*/  SHF.R.U32.HI R2, RZ, 0x10, R0 ;  /* 0x00000010ff027819 */ /* 0x000fc80000011600 */
[----:B------:R-:W-:-:S04]  /*7b70*/  LOP3.LUT R5, R5, R2, RZ, 0xc0, !PT ;  /* 0x0000000205057212 */ /* 0x000fc800078ec0ff */
[----:B------:R-:W-:-:S13]  /*7b80*/  ISETP.NE.AND P0, PT, R5, R2, PT ;  /* 0x000000020500720c */ /* 0x000fda0003f05270 */
[----:B------:R-:W-:Y:S05]  /*7b90*/  @P0 BRA `(.L_x_24) ;  /* 0x0000000000300947 */ /* 0x000fea0003800000 */
[----:B------:R-:W-:Y:S01]  /*7ba0*/  R2UR UR4, R0 ;  /* 0x00000000000472ca */ /* 0x000fe200000e0000 */
[----:B------:R-:W-:Y:S01]  /*7bb0*/  VOTEU.ANY UR5, UPT, PT ;  /* 0x0000000000057886 */ /* 0x000fe200038e0100 */
[----:B------:R-:W0:Y:S01]  /*7bc0*/  S2R R0, SR_LANEID ;  /* 0x0000000000007919 */ /* 0x000e220000000000 */
[----:B------:R-:W-:-:S10]  /*7bd0*/  UFLO.U32 UR5, UR5 ;  /* 0x00000005000572bd */ /* 0x000fd400080e0000 */
[----:B------:R-:W-:-:S06]  /*7be0*/  ULOP3.LUT UR4, URZ, UR4, URZ, 0x33, !UPT ;  /* 0x00000004ff047292 */ /* 0x000fcc000f8e33ff */
[----:B------:R-:W-:-:S04]  /*7bf0*/  IMAD.U32 R2, RZ, RZ, UR4 ;  /* 0x00000004ff027e24 */ /* 0x000fc8000f8e00ff */
[----:B------:R-:W1:Y:S02]  /*7c00*/  REDUX UR7, R2 ;  /* 0x00000000020773c4 */ /* 0x000e640000000000 */
[----:B------:R2:W-:Y:S01]  /*7c10*/  UTCATOMSWS.AND URZ, UR4 ;  /* 0x0000000400ff79e3 */ /* 0x0005e20008000000 */
[----:B0-----:R-:W-:Y:S01]  /*7c20*/  ISETP.EQ.U32.AND P0, PT, R0, UR5, PT ;  /* 0x0000000500007c0c */ /* 0x001fe2000bf02070 */
[----:B-1----:R-:W-:-:S12]  /*7c30*/  IMAD.U32 R0, RZ, RZ, UR7 ;  /* 0x00000007ff007e24 */ /* 0x002fd8000f8e00ff */
[----:B------:R2:W-:Y:S01]  /*7c40*/  @P0 ATOMS.AND RZ, [UR6], R0 ;  /* 0x00000000ffff098c */ /* 0x0005e2000a800006 */
[----:B------:R-:W-:Y:S05]  /*7c50*/  BRA `(.L_x_22) ;  /* 0x0000000000147947 */ /* 0x000fea0003800000 */
.L_x_24:
[----:B------:R-:W-:-:S07]  /*7c60*/  MOV R2, 0x7c80 ;  /* 0x00007c8000027802 */ /* 0x000fce0000000f00 */
[----:B------:R-:W-:Y:S05]  /*7c70*/  CALL.REL.NOINC `($__internal_0_$__cuda_sm10x_tcgen05_guardrail_trap_col_being_dealloced_not_returned_by_alloc) ;  /* 0x0000000000447944 */ /* 0x000fea0003c00000 */
[----:B------:R-:W-:Y:S05]  /*7c80*/  BRA `(.L_x_22) ;  /* 0x0000000000087947 */ /* 0x000fea0003800000 */
.L_x_23:
[----:B------:R-:W-:-:S07]  /*7c90*/  MOV R2, 0x7cb0 ;  /* 0x00007cb000027802 */ /* 0x000fce0000000f00 */
[----:B------:R-:W-:Y:S05]  /*7ca0*/  CALL.REL.NOINC `($__internal_2_$__cuda_sm10x_tcgen05_guardrail_trap_unallocated_columns_being_dealloced) ;  /* 0x0000000000507944 */ /* 0x000fea0003c00000 */
.L_x_22:
[----:B------:R-:W-:Y:S01]  /*7cb0*/  NOP ;  /* 0x0000000000007918 */ /* 0x000fe20000000000 */
[----:B--2---:R-:W-:Y:S05]  /*7cc0*/  EXIT ;  /* 0x000000000000794d */ /* 0x004fea0003800000 */
.L_x_8:
[----:B------:R-:W1:Y:S02]  /*7cd0*/  SYNCS.PHASECHK.TRANS64.TRYWAIT P2, [UR22+0x5000], RZ ;  /* 0x005000ffff0075a7 */ /* 0x000e640008041116 */
[----:B-1----:R-:W-:Y:S05]  /*7ce0*/  @!P2 BRA `(.L_x_8) ;  /* 0xfffffffc00f8a947 */ /* 0x002fea000383ffff */
[----:B------:R-:W-:Y:S05]  /*7cf0*/  BRA `(.L_x_7) ;  /* 0xffffffac00c87947 */ /* 0x000fea000383ffff */
.L_x_17:
[----:B------:R-:W1:Y:S02]  /*7d00*/  SYNCS.PHASECHK.TRANS64.TRYWAIT P0, [UR22+0x7010], RZ ;  /* 0x007010ffff0075a7 */ /* 0x000e640008001116 */
[----:B-1----:R-:W-:Y:S05]  /*7d10*/  @!P0 BRA `(.L_x_17) ;  /* 0xfffffffc00f88947 */ /* 0x002fea000383ffff */
[----:B------:R-:W-:Y:S05]  /*7d20*/  BRA `(.L_x_25) ;  /* 0xffffffc400647947 */ /* 0x000fea000383ffff */
.L_x_18:
[----:B------:R-:W1:Y:S02]  /*7d30*/  SYNCS.PHASECHK.TRANS64.TRYWAIT P0, [UR26], R14 ;  /* 0x0000000eff0075a7 */ /* 0x000e64000800111a */
[----:B-1----:R-:W-:Y:S05]  /*7d40*/  @!P0 BRA `(.L_x_18) ;  /* 0xfffffffc00f88947 */ /* 0x002fea000383ffff */
[----:B------:R-:W-:Y:S05]  /*7d50*/  BRA `(.L_x_26) ;  /* 0xffffffc800d47947 */ /* 0x000fea000383ffff */
.L_x_21:
[----:B------:R-:W0:Y:S02]  /*7d60*/  SYNCS.PHASECHK.TRANS64.TRYWAIT P0, [UR26], R4 ;  /* 0x00000004ff0075a7 */ /* 0x000e24000800111a */
[----:B0-----:R-:W-:Y:S05]  /*7d70*/  @!P0 BRA `(.L_x_21) ;  /* 0xfffffffc00f88947 */ /* 0x001fea000383ffff */
[----:B------:R-:W-:Y:S05]  /*7d80*/  BRA `(.L_x_27) ;  /* 0xffffffd400687947 */ /* 0x000fea000383ffff */
        .weak           $__internal_0_$__cuda_sm10x_tcgen05_guardrail_trap_col_being_dealloced_not_returned_by_alloc
        .type           $__internal_0_$__cuda_sm10x_tcgen05_guardrail_trap_col_being_dealloced_not_returned_by_alloc,@function
        .size           $__internal_0_$__cuda_sm10x_tcgen05_guardrail_trap_col_being_dealloced_not_returned_by_alloc,($__internal_1_$__cuda_sm10x_tcgen05_guardrail_trap_phase_invalid_during_alloc - $__internal_0_$__cuda_sm10x_tcgen05_guardrail_trap_col_being_dealloced_not_returned_by_alloc)
$__internal_0_$__cuda_sm10x_tcgen05_guardrail_trap_col_being_dealloced_not_returned_by_alloc:
[----:B------:R-:W-:Y:S05]  /*7d90*/  BPT.TRAP 0x1 ;  /* 0x000000040000795c */ /* 0x000fea0000300000 */
[----:B------:R-:W-:-:S04]  /*7da0*/  MOV R3, 0x0 ;  /* 0x0000000000037802 */ /* 0x000fc80000000f00 */
[----:B------:R-:W-:Y:S05]  /*7db0*/  RET.REL.NODEC R2 `(attn_fwd) ;  /* 0xffffff8002907950 */ /* 0x000fea0003c3ffff */
        .weak           $__internal_1_$__cuda_sm10x_tcgen05_guardrail_trap_phase_invalid_during_alloc
        .type           $__internal_1_$__cuda_sm10x_tcgen05_guardrail_trap_phase_invalid_during_alloc,@function
        .size           $__internal_1_$__cuda_sm10x_tcgen05_guardrail_trap_phase_invalid_during_alloc,($__internal_2_$__cuda_sm10x_tcgen05_guardrail_trap_unallocated_columns_being_dealloced - $__internal_1_$__cuda_sm10x_tcgen05_guardrail_trap_phase_invalid_during_alloc)
$__internal_1_$__cuda_sm10x_tcgen05_guardrail_trap_phase_invalid_during_alloc:
[----:B------:R-:W-:Y:S05]  /*7dc0*/  BPT.TRAP 0x1 ;  /* 0x000000040000795c */ /* 0x000fea0000300000 */
[----:B------:R-:W-:-:S04]  /*7dd0*/  IMAD.MOV.U32 R3, RZ, RZ, 0x0 ;  /* 0x00000000ff037424 */ /* 0x000fc800078e00ff */
[----:B------:R-:W-:Y:S05]  /*7de0*/  RET.REL.NODEC R2 `(attn_fwd) ;  /* 0xffffff8002847950 */ /* 0x000fea0003c3ffff */
        .weak           $__internal_2_$__cuda_sm10x_tcgen05_guardrail_trap_unallocated_columns_being_dealloced
        .type           $__internal_2_$__cuda_sm10x_tcgen05_guardrail_trap_unallocated_columns_being_dealloced,@function
        .size           $__internal_2_$__cuda_sm10x_tcgen05_guardrail_trap_unallocated_columns_being_dealloced,(.L_x_31 - $__internal_2_$__cuda_sm10x_tcgen05_guardrail_trap_unallocated_columns_being_dealloced)
$__internal_2_$__cuda_sm10x_tcgen05_guardrail_trap_unallocated_columns_being_dealloced:
[----:B------:R-:W-:Y:S05]  /*7df0*/  BPT.TRAP 0x1 ;  /* 0x000000040000795c */ /* 0x000fea0000300000 */
[----:B------:R-:W-:-:S04]  /*7e00*/  IMAD.MOV.U32 R3, RZ, RZ, 0x0 ;  /* 0x00000000ff037424 */ /* 0x000fc800078e00ff */
[----:B------:R-:W-:Y:S05]  /*7e10*/  RET.REL.NODEC R2 `(attn_fwd) ;  /* 0xffffff8002787950 */ /* 0x000fea0003c3ffff */
.L_x_28:
[----:B------:R-:W-:-:S00]  /*7e20*/  BRA `(.L_x_28) ;  /* 0xfffffffc00fc7947 */ /* 0x000fc0000383ffff */
[----:B------:R-:W-:-:S00]  /*7e30*/  NOP ;  /* 0x0000000000007918 */ /* 0x000fc00000000000 */
        /* <DEDUP_REMOVED lines=12> */
.L_x_31:


//--------------------- .nv.global.init           --------------------------
	.section	.nv.global.init,"aw",@progbits
.nv.global.init:
	.type		_$_str,@object
	.size		_$_str,(.L_3 - _$_str)
_$_str:
        /*0000*/ 	.byte	0x5f, 0x5f, 0x43, 0x55, 0x44, 0x41, 0x5f, 0x46, 0x54, 0x5a, 0x00
.L_3:


//--------------------- .nv.shared.attn_fwd       --------------------------
	.section	.nv.shared.attn_fwd,"aw",@nobits
	.sectionflags	@""
	.align	16
	.zero		1024


//--------------------- .nv.shared.reserved.0     --------------------------
	.section	.nv.shared.reserved.0,"aw",@nobits
	.align	8
	.weak		__nv_reservedSMEM_offset_0_alias
	.size		__nv_reservedSMEM_offset_0_alias, 0, 64
	.other		__nv_reservedSMEM_offset_0_alias,@"STO_CUDA_RESERVED_SHARED STV_DEFAULT"
__nv_reservedSMEM_offset_0_alias:
	.zero		0
.nv.shared.reserved.0:
	.zero		64
	.weak		__nv_reservedSMEM_allocation_phase
	.type		__nv_reservedSMEM_allocation_phase,@object
	.size		__nv_reservedSMEM_allocation_phase,(.L_0 - __nv_reservedSMEM_allocation_phase)
__nv_reservedSMEM_allocation_phase:
	.zero		1
.L_0:
	.zero		7
	.weak		__nv_reservedSMEM_devtool_atexit_pc
	.type		__nv_reservedSMEM_devtool_atexit_pc,@object
	.size		__nv_reservedSMEM_devtool_atexit_pc,(__nv_reservedSMEM_allocation_mask - __nv_reservedSMEM_devtool_atexit_pc)
__nv_reservedSMEM_devtool_atexit_pc:
	.zero		8
	.weak		__nv_reservedSMEM_allocation_mask
	.type		__nv_reservedSMEM_allocation_mask,@object
	.size		__nv_reservedSMEM_allocation_mask,(.L_2 - __nv_reservedSMEM_allocation_mask)
__nv_reservedSMEM_allocation_mask:
	.zero		4
.L_2:


//--------------------- .nv.constant0.attn_fwd    --------------------------
	.section	.nv.constant0.attn_fwd,"a",@progbits
	.sectionflags	@""
	.align	4
.nv.constant0.attn_fwd:
	.zero		1032


//--------------------- SYMBOLS --------------------------

	.type		.nv.reservedSmem.offset0,@object
	.size		.nv.reservedSmem.offset0,0x4
	.type		.nv.reservedSmem.cap,@object
	.size		.nv.reservedSmem.cap,0x4
